//
// Generated by NVIDIA NVVM Compiler
//
// Compiler Build ID: CL-36424714
// Cuda compilation tools, release 13.0, V13.0.88
// Based on NVVM 20.0.0
//

.version 9.0
.target sm_100
.address_size 64

.const .align 8 .u64 twoTo63Power = -9223372036854775808;
.global .align 4 .u32 printOnce;

.func _Z17modExpLeftToRightyRKyPyRKiy(
	.param .b64 _Z17modExpLeftToRightyRKyPyRKiy_param_0,
	.param .b64 _Z17modExpLeftToRightyRKyPyRKiy_param_1,
	.param .b64 _Z17modExpLeftToRightyRKyPyRKiy_param_2,
	.param .b32 _Z17modExpLeftToRightyRKyPyRKiy_param_3,
	.param .b64 _Z17modExpLeftToRightyRKyPyRKiy_param_4
)
{
	.reg .pred 	%p<13>;
	.reg .b32 	%r<44>;
	.reg .b64 	%rd<116>;

	ld.param.u64 	%rd23, [_Z17modExpLeftToRightyRKyPyRKiy_param_0];
	ld.param.u64 	%rd21, [_Z17modExpLeftToRightyRKyPyRKiy_param_1];
	ld.param.u64 	%rd24, [_Z17modExpLeftToRightyRKyPyRKiy_param_2];
	ld.param.u32 	%r15, [_Z17modExpLeftToRightyRKyPyRKiy_param_3];
	ld.param.u64 	%rd113, [_Z17modExpLeftToRightyRKyPyRKiy_param_4];
	cvta.to.global.u64 	%rd1, %rd24;
	mul.lo.s64 	%rd25, %rd21, 3;
	xor.b64  	%rd26, %rd25, 2;
	mul.lo.s64 	%rd27, %rd26, %rd21;
	sub.s64 	%rd28, 2, %rd27;
	mul.lo.s64 	%rd29, %rd28, %rd26;
	mul.lo.s64 	%rd30, %rd29, %rd21;
	sub.s64 	%rd31, 2, %rd30;
	mul.lo.s64 	%rd32, %rd31, %rd29;
	mul.lo.s64 	%rd33, %rd32, %rd21;
	sub.s64 	%rd34, 2, %rd33;
	mul.lo.s64 	%rd35, %rd34, %rd32;
	mul.lo.s64 	%rd36, %rd35, %rd21;
	sub.s64 	%rd37, 2, %rd36;
	mul.lo.s64 	%rd2, %rd37, %rd35;
	cvt.u32.u64 	%r16, %rd2;
	neg.s32 	%r1, %r16;
	setp.lt.u64 	%p1, %rd23, 128;
	cvt.u32.u64 	%r17, %rd23;
	sub.s32 	%r18, 128, %r17;
	selp.b32 	%r2, %r18, 0, %p1;
	max.u64 	%rd38, %rd23, 128;
	add.s64 	%rd3, %rd38, -64;
	clz.b64 	%r19, %rd3;
	xor.b32  	%r42, %r19, 63;
	and.b32  	%r4, %r42, 3;
	setp.eq.s32 	%p2, %r4, 0;
	@%p2 bra 	$L__BB0_3;
	add.s32 	%r41, %r42, -1;
	neg.s32 	%r40, %r4;
$L__BB0_2:
	.pragma "nounroll";
	mov.u32 	%r42, %r41;
	// begin inline asm
	{
	.reg .u64          m0, m1, m2;
	.reg .u32          t0, t1, t2, t3, v0, v1;
	mov.b64           {v0, v1}, %rd113;
	mul.wide.u32       m0, v0, v0;    
	mul.wide.u32       m1, v0, v1;    
	mul.wide.u32       m2, v1, v1;    
	mov.b64           {t0, t1}, m0;
	mov.b64           {t2, t3}, m2;
	add.cc.u64         m1, m1, m1;
	addc.u32           t3,  t3,  0;
	mov.b64           {v0, v1}, m1;
	add.cc.u32         t1, t1, v0;
	addc.cc.u32        t2, t2, v1;
	addc.u32           t3, t3, 0;
	mov.b64            %rd39, {t0, t1};
	mov.b64            %rd40, {t2, t3};
	}
	// end inline asm
	// begin inline asm
	{
	.reg .u32          t0, t1, t2, t3, z0, m0, m1;
	mov.b64           {m0, m1}, %rd21;
	mov.b64           {t0, t1}, %rd39;
	mov.b64           {t2, t3}, %rd40;
	mul.lo.u32         z0, %r1, t0;
	mad.lo.cc.u32      t0, z0, m0, t0;
	madc.hi.cc.u32     t1, z0, m0, t1;
	addc.cc.u32        t2,  0, t2;
	addc.u32           t3,  0, t3;
	mad.lo.cc.u32      t1, z0, m1, t1;
	madc.hi.cc.u32     t2, z0, m1, t2;
	addc.u32           t3,  0, t3;
	mul.lo.u32         z0, %r1, t1;
	mad.lo.cc.u32      t1, z0, m0, t1;
	madc.hi.cc.u32     t2, z0, m0, t2;
	addc.u32           t3,  0, t3;
	mad.lo.cc.u32      t2, z0, m1, t2;
	madc.hi.u32        t3, z0, m1, t3;
	mov.b64            %rd42, {t2, t3};
	}
	// end inline asm
	shr.u64 	%rd46, %rd3, %r42;
	cvt.u32.u64 	%r21, %rd46;
	and.b32  	%r22, %r21, 1;
	shl.b64 	%rd113, %rd42, %r22;
	add.s32 	%r41, %r42, -1;
	add.s32 	%r40, %r40, 1;
	setp.ne.s32 	%p3, %r40, 0;
	@%p3 bra 	$L__BB0_2;
$L__BB0_3:
	add.s32 	%r43, %r42, -2;
$L__BB0_4:
	add.s32 	%r27, %r43, 1;
	// begin inline asm
	{
	.reg .u64          m0, m1, m2;
	.reg .u32          t0, t1, t2, t3, v0, v1;
	mov.b64           {v0, v1}, %rd113;
	mul.wide.u32       m0, v0, v0;    
	mul.wide.u32       m1, v0, v1;    
	mul.wide.u32       m2, v1, v1;    
	mov.b64           {t0, t1}, m0;
	mov.b64           {t2, t3}, m2;
	add.cc.u64         m1, m1, m1;
	addc.u32           t3,  t3,  0;
	mov.b64           {v0, v1}, m1;
	add.cc.u32         t1, t1, v0;
	addc.cc.u32        t2, t2, v1;
	addc.u32           t3, t3, 0;
	mov.b64            %rd47, {t0, t1};
	mov.b64            %rd48, {t2, t3};
	}
	// end inline asm
	// begin inline asm
	{
	.reg .u32          t0, t1, t2, t3, z0, m0, m1;
	mov.b64           {m0, m1}, %rd21;
	mov.b64           {t0, t1}, %rd47;
	mov.b64           {t2, t3}, %rd48;
	mul.lo.u32         z0, %r1, t0;
	mad.lo.cc.u32      t0, z0, m0, t0;
	madc.hi.cc.u32     t1, z0, m0, t1;
	addc.cc.u32        t2,  0, t2;
	addc.u32           t3,  0, t3;
	mad.lo.cc.u32      t1, z0, m1, t1;
	madc.hi.cc.u32     t2, z0, m1, t2;
	addc.u32           t3,  0, t3;
	mul.lo.u32         z0, %r1, t1;
	mad.lo.cc.u32      t1, z0, m0, t1;
	madc.hi.cc.u32     t2, z0, m0, t2;
	addc.u32           t3,  0, t3;
	mad.lo.cc.u32      t2, z0, m1, t2;
	madc.hi.u32        t3, z0, m1, t3;
	mov.b64            %rd50, {t2, t3};
	}
	// end inline asm
	shr.u64 	%rd75, %rd3, %r27;
	cvt.u32.u64 	%r28, %rd75;
	and.b32  	%r29, %r28, 1;
	shl.b64 	%rd56, %rd50, %r29;
	add.s32 	%r30, %r43, -2;
	// begin inline asm
	{
	.reg .u64          m0, m1, m2;
	.reg .u32          t0, t1, t2, t3, v0, v1;
	mov.b64           {v0, v1}, %rd56;
	mul.wide.u32       m0, v0, v0;    
	mul.wide.u32       m1, v0, v1;    
	mul.wide.u32       m2, v1, v1;    
	mov.b64           {t0, t1}, m0;
	mov.b64           {t2, t3}, m2;
	add.cc.u64         m1, m1, m1;
	addc.u32           t3,  t3,  0;
	mov.b64           {v0, v1}, m1;
	add.cc.u32         t1, t1, v0;
	addc.cc.u32        t2, t2, v1;
	addc.u32           t3, t3, 0;
	mov.b64            %rd54, {t0, t1};
	mov.b64            %rd55, {t2, t3};
	}
	// end inline asm
	// begin inline asm
	{
	.reg .u32          t0, t1, t2, t3, z0, m0, m1;
	mov.b64           {m0, m1}, %rd21;
	mov.b64           {t0, t1}, %rd54;
	mov.b64           {t2, t3}, %rd55;
	mul.lo.u32         z0, %r1, t0;
	mad.lo.cc.u32      t0, z0, m0, t0;
	madc.hi.cc.u32     t1, z0, m0, t1;
	addc.cc.u32        t2,  0, t2;
	addc.u32           t3,  0, t3;
	mad.lo.cc.u32      t1, z0, m1, t1;
	madc.hi.cc.u32     t2, z0, m1, t2;
	addc.u32           t3,  0, t3;
	mul.lo.u32         z0, %r1, t1;
	mad.lo.cc.u32      t1, z0, m0, t1;
	madc.hi.cc.u32     t2, z0, m0, t2;
	addc.u32           t3,  0, t3;
	mad.lo.cc.u32      t2, z0, m1, t2;
	madc.hi.u32        t3, z0, m1, t3;
	mov.b64            %rd57, {t2, t3};
	}
	// end inline asm
	shr.u64 	%rd76, %rd3, %r43;
	cvt.u32.u64 	%r31, %rd76;
	and.b32  	%r32, %r31, 1;
	shl.b64 	%rd63, %rd57, %r32;
	add.s32 	%r33, %r43, -1;
	// begin inline asm
	{
	.reg .u64          m0, m1, m2;
	.reg .u32          t0, t1, t2, t3, v0, v1;
	mov.b64           {v0, v1}, %rd63;
	mul.wide.u32       m0, v0, v0;    
	mul.wide.u32       m1, v0, v1;    
	mul.wide.u32       m2, v1, v1;    
	mov.b64           {t0, t1}, m0;
	mov.b64           {t2, t3}, m2;
	add.cc.u64         m1, m1, m1;
	addc.u32           t3,  t3,  0;
	mov.b64           {v0, v1}, m1;
	add.cc.u32         t1, t1, v0;
	addc.cc.u32        t2, t2, v1;
	addc.u32           t3, t3, 0;
	mov.b64            %rd61, {t0, t1};
	mov.b64            %rd62, {t2, t3};
	}
	// end inline asm
	// begin inline asm
	{
	.reg .u32          t0, t1, t2, t3, z0, m0, m1;
	mov.b64           {m0, m1}, %rd21;
	mov.b64           {t0, t1}, %rd61;
	mov.b64           {t2, t3}, %rd62;
	mul.lo.u32         z0, %r1, t0;
	mad.lo.cc.u32      t0, z0, m0, t0;
	madc.hi.cc.u32     t1, z0, m0, t1;
	addc.cc.u32        t2,  0, t2;
	addc.u32           t3,  0, t3;
	mad.lo.cc.u32      t1, z0, m1, t1;
	madc.hi.cc.u32     t2, z0, m1, t2;
	addc.u32           t3,  0, t3;
	mul.lo.u32         z0, %r1, t1;
	mad.lo.cc.u32      t1, z0, m0, t1;
	madc.hi.cc.u32     t2, z0, m0, t2;
	addc.u32           t3,  0, t3;
	mad.lo.cc.u32      t2, z0, m1, t2;
	madc.hi.u32        t3, z0, m1, t3;
	mov.b64            %rd64, {t2, t3};
	}
	// end inline asm
	shr.u64 	%rd77, %rd3, %r33;
	cvt.u32.u64 	%r34, %rd77;
	and.b32  	%r35, %r34, 1;
	shl.b64 	%rd70, %rd64, %r35;
	// begin inline asm
	{
	.reg .u64          m0, m1, m2;
	.reg .u32          t0, t1, t2, t3, v0, v1;
	mov.b64           {v0, v1}, %rd70;
	mul.wide.u32       m0, v0, v0;    
	mul.wide.u32       m1, v0, v1;    
	mul.wide.u32       m2, v1, v1;    
	mov.b64           {t0, t1}, m0;
	mov.b64           {t2, t3}, m2;
	add.cc.u64         m1, m1, m1;
	addc.u32           t3,  t3,  0;
	mov.b64           {v0, v1}, m1;
	add.cc.u32         t1, t1, v0;
	addc.cc.u32        t2, t2, v1;
	addc.u32           t3, t3, 0;
	mov.b64            %rd68, {t0, t1};
	mov.b64            %rd69, {t2, t3};
	}
	// end inline asm
	// begin inline asm
	{
	.reg .u32          t0, t1, t2, t3, z0, m0, m1;
	mov.b64           {m0, m1}, %rd21;
	mov.b64           {t0, t1}, %rd68;
	mov.b64           {t2, t3}, %rd69;
	mul.lo.u32         z0, %r1, t0;
	mad.lo.cc.u32      t0, z0, m0, t0;
	madc.hi.cc.u32     t1, z0, m0, t1;
	addc.cc.u32        t2,  0, t2;
	addc.u32           t3,  0, t3;
	mad.lo.cc.u32      t1, z0, m1, t1;
	madc.hi.cc.u32     t2, z0, m1, t2;
	addc.u32           t3,  0, t3;
	mul.lo.u32         z0, %r1, t1;
	mad.lo.cc.u32      t1, z0, m0, t1;
	madc.hi.cc.u32     t2, z0, m0, t2;
	addc.u32           t3,  0, t3;
	mad.lo.cc.u32      t2, z0, m1, t2;
	madc.hi.u32        t3, z0, m1, t3;
	mov.b64            %rd71, {t2, t3};
	}
	// end inline asm
	shr.u64 	%rd78, %rd3, %r30;
	cvt.u32.u64 	%r36, %rd78;
	and.b32  	%r37, %r36, 1;
	shl.b64 	%rd113, %rd71, %r37;
	add.s32 	%r43, %r43, -4;
	setp.ne.s32 	%p4, %r43, -2;
	@%p4 bra 	$L__BB0_4;
	shl.b64 	%rd81, %rd21, 1;
	// begin inline asm
	{
	.reg .u64        t0;
	sub.u64          t0, %rd113, %rd81;
	min.u64          %rd79, t0, %rd113;
	}
	// end inline asm
	// begin inline asm
	{
	.reg .u64        t0;
	sub.u64          t0, %rd79, %rd21;
	min.u64          %rd82, t0, %rd79;
	}
	// end inline asm
	setp.eq.s32 	%p5, %r2, 0;
	@%p5 bra 	$L__BB0_15;
	setp.eq.s64 	%p6, %rd82, 0;
	@%p6 bra 	$L__BB0_19;
	mul.lo.s64 	%rd85, %rd2, %rd82;
	neg.s64 	%rd10, %rd85;
	mul.hi.u64 	%rd86, %rd21, %rd10;
	not.b64 	%rd87, %rd86;
	mul.lo.s64 	%rd11, %rd2, %rd87;
	setp.gt.s32 	%p7, %r2, 64;
	@%p7 bra 	$L__BB0_9;
	sub.s32 	%r39, 64, %r2;
	shl.b64 	%rd115, %rd11, %r39;
	bra.uni 	$L__BB0_10;
$L__BB0_9:
	add.s32 	%r38, %r2, -64;
	shr.u64 	%rd115, %rd11, %r38;
$L__BB0_10:
	shr.u64 	%rd88, %rd10, %r2;
	add.s64 	%rd15, %rd115, %rd88;
	shr.u64 	%rd16, %rd11, %r2;
	setp.ne.s32 	%p8, %r15, 0;
	@%p8 bra 	$L__BB0_13;
	ld.global.u64 	%rd93, [%rd1];
	add.s64 	%rd94, %rd93, %rd15;
	setp.ge.u64 	%p10, %rd94, %rd93;
	st.global.u64 	[%rd1], %rd94;
	ld.global.u64 	%rd95, [%rd1+8];
	add.s64 	%rd17, %rd95, %rd16;
	st.global.u64 	[%rd1+8], %rd17;
	@%p10 bra 	$L__BB0_19;
	add.s64 	%rd96, %rd17, 1;
	st.global.u64 	[%rd1+8], %rd96;
	bra.uni 	$L__BB0_19;
$L__BB0_13:
	ld.global.u64 	%rd89, [%rd1];
	sub.s64 	%rd90, %rd89, %rd15;
	st.global.u64 	[%rd1], %rd90;
	ld.global.u64 	%rd91, [%rd1+8];
	sub.s64 	%rd18, %rd91, %rd16;
	st.global.u64 	[%rd1+8], %rd18;
	setp.ge.u64 	%p9, %rd89, %rd15;
	@%p9 bra 	$L__BB0_19;
	add.s64 	%rd92, %rd18, -1;
	st.global.u64 	[%rd1+8], %rd92;
	bra.uni 	$L__BB0_19;
$L__BB0_15:
	setp.eq.s64 	%p11, %rd82, 0;
	@%p11 bra 	$L__BB0_19;
	mul.lo.s64 	%rd97, %rd2, %rd82;
	neg.s64 	%rd19, %rd97;
	mul.hi.u64 	%rd98, %rd21, %rd19;
	not.b64 	%rd99, %rd98;
	mul.lo.s64 	%rd20, %rd2, %rd99;
	setp.ne.s32 	%p12, %r15, 0;
	@%p12 bra 	$L__BB0_18;
	ld.global.u64 	%rd108, [%rd1+8];
	ld.global.u64 	%rd109, [%rd1];
	// begin inline asm
	{
	add.cc.u64         %rd107, %rd109, %rd19;
	addc.u64           %rd106, %rd108, %rd20;
	}
	// end inline asm
	st.global.u64 	[%rd1+8], %rd106;
	st.global.u64 	[%rd1], %rd107;
	bra.uni 	$L__BB0_19;
$L__BB0_18:
	ld.global.u64 	%rd102, [%rd1+8];
	ld.global.u64 	%rd103, [%rd1];
	// begin inline asm
	{
	sub.cc.u64         %rd101, %rd103, %rd19;
	subc.u64           %rd100, %rd102, %rd20;
	}
	// end inline asm
	st.global.u64 	[%rd1+8], %rd100;
	st.global.u64 	[%rd1], %rd101;
$L__BB0_19:
	ret;

}
.func _Z19fastModApproximatoryyRyS_(
	.param .b64 _Z19fastModApproximatoryyRyS__param_0,
	.param .b64 _Z19fastModApproximatoryyRyS__param_1,
	.param .b64 _Z19fastModApproximatoryyRyS__param_2,
	.param .b64 _Z19fastModApproximatoryyRyS__param_3
)
{
	.reg .pred 	%p<3>;
	.reg .b64 	%rd<22>;

	ld.param.u64 	%rd1, [_Z19fastModApproximatoryyRyS__param_0];
	ld.param.u64 	%rd2, [_Z19fastModApproximatoryyRyS__param_1];
	ld.param.u64 	%rd3, [_Z19fastModApproximatoryyRyS__param_2];
	ld.param.u64 	%rd4, [_Z19fastModApproximatoryyRyS__param_3];
	cvta.to.local.u64 	%rd5, %rd3;
	cvta.to.local.u64 	%rd6, %rd4;
	div.u64 	%rd7, -9223372036854775808, %rd1;
	shl.b64 	%rd8, %rd7, 1;
	mul.lo.s64 	%rd9, %rd1, %rd8;
	neg.s64 	%rd10, %rd9;
	setp.lt.u64 	%p1, %rd1, %rd10;
	selp.u64 	%rd11, 1, 0, %p1;
	or.b64  	%rd12, %rd8, %rd11;
	shl.b64 	%rd13, %rd12, 1;
	mul.lo.s64 	%rd14, %rd1, %rd13;
	neg.s64 	%rd15, %rd14;
	setp.lt.u64 	%p2, %rd1, %rd15;
	selp.u64 	%rd16, 1, 0, %p2;
	or.b64  	%rd17, %rd13, %rd16;
	st.local.u64 	[%rd6], %rd17;
	mul.lo.s64 	%rd18, %rd1, %rd17;
	neg.s64 	%rd19, %rd18;
	st.local.u64 	[%rd5], %rd19;
	ld.local.u64 	%rd20, [%rd6];
	mul.lo.s64 	%rd21, %rd20, %rd2;
	st.local.u64 	[%rd6], %rd21;
	ret;

}
	// .globl	_Z9bbpKernelP2sJPyyyyy
.visible .entry _Z9bbpKernelP2sJPyyyyy(
	.param .u64 .ptr .align 1 _Z9bbpKernelP2sJPyyyyy_param_0,
	.param .u64 .ptr .align 1 _Z9bbpKernelP2sJPyyyyy_param_1,
	.param .u64 _Z9bbpKernelP2sJPyyyyy_param_2,
	.param .u64 _Z9bbpKernelP2sJPyyyyy_param_3,
	.param .u64 _Z9bbpKernelP2sJPyyyyy_param_4,
	.param .u64 _Z9bbpKernelP2sJPyyyyy_param_5
)
{
	.local .align 8 .b8 	__local_depot2[16];
	.reg .b64 	%SP;
	.reg .b64 	%SPL;
	.reg .pred 	%p<16>;
	.reg .b16 	%rs<2>;
	.reg .b32 	%r<24>;
	.reg .b64 	%rd<71>;

	mov.u64 	%SPL, __local_depot2;
	cvta.local.u64 	%SP, %SPL;
	ld.param.u64 	%rd23, [_Z9bbpKernelP2sJPyyyyy_param_0];
	ld.param.u64 	%rd24, [_Z9bbpKernelP2sJPyyyyy_param_1];
	ld.param.u64 	%rd66, [_Z9bbpKernelP2sJPyyyyy_param_2];
	ld.param.u64 	%rd28, [_Z9bbpKernelP2sJPyyyyy_param_3];
	ld.param.u64 	%rd29, [_Z9bbpKernelP2sJPyyyyy_param_4];
	ld.param.u64 	%rd30, [_Z9bbpKernelP2sJPyyyyy_param_5];
	mov.u32 	%r12, %tid.x;
	mov.u32 	%r13, %ntid.x;
	mov.u32 	%r14, %ctaid.x;
	mad.lo.s32 	%r1, %r13, %r14, %r12;
	mul.hi.s32 	%r15, %r1, -1840700269;
	add.s32 	%r16, %r15, %r1;
	shr.u32 	%r17, %r16, 31;
	shr.s32 	%r18, %r16, 2;
	add.s32 	%r19, %r18, %r17;
	cvt.s64.s32 	%rd31, %r19;
	mad.lo.s64 	%rd1, %rd30, %rd31, %rd28;
	add.s64 	%rd32, %rd30, %rd1;
	add.s64 	%rd33, %rd32, -1;
	min.u64 	%rd2, %rd29, %rd33;
	cvt.u32.u64 	%r20, %rd2;
	and.b32  	%r22, %r20, 1;
	mul.lo.s32 	%r21, %r19, 7;
	sub.s32 	%r11, %r1, %r21;
	mov.b64 	%rd67, 10;
	mov.b64 	%rd65, 1;
	setp.gt.s32 	%p1, %r11, 2;
	@%p1 bra 	$L__BB2_5;
	setp.eq.s32 	%p7, %r11, 0;
	@%p7 bra 	$L__BB2_12;
	setp.eq.s32 	%p8, %r11, 1;
	@%p8 bra 	$L__BB2_13;
	setp.eq.s32 	%p9, %r11, 2;
	@%p9 bra 	$L__BB2_16;
$L__BB2_4:
	mov.b64 	%rd67, 4;
	mov.b64 	%rd65, 0;
	bra.uni 	$L__BB2_16;
$L__BB2_5:
	setp.gt.s32 	%p2, %r11, 4;
	@%p2 bra 	$L__BB2_9;
	setp.eq.s32 	%p5, %r11, 3;
	@%p5 bra 	$L__BB2_14;
	setp.eq.s32 	%p6, %r11, 4;
	@%p6 bra 	$L__BB2_8;
	bra.uni 	$L__BB2_4;
$L__BB2_8:
	add.s64 	%rd66, %rd66, -6;
	xor.b32  	%r22, %r22, 1;
	mov.b64 	%rd65, 5;
	bra.uni 	$L__BB2_16;
$L__BB2_9:
	setp.eq.s32 	%p3, %r11, 5;
	@%p3 bra 	$L__BB2_15;
	setp.eq.s32 	%p4, %r11, 6;
	@%p4 bra 	$L__BB2_11;
	bra.uni 	$L__BB2_4;
$L__BB2_11:
	add.s64 	%rd66, %rd66, -8;
	mov.b64 	%rd65, 9;
	bra.uni 	$L__BB2_16;
$L__BB2_12:
	add.s64 	%rd66, %rd66, -3;
	xor.b32  	%r22, %r22, 1;
	mov.b64 	%rd67, 4;
	bra.uni 	$L__BB2_16;
$L__BB2_13:
	add.s64 	%rd66, %rd66, -8;
	xor.b32  	%r22, %r22, 1;
	mov.b64 	%rd67, 4;
	mov.b64 	%rd65, 3;
	bra.uni 	$L__BB2_16;
$L__BB2_14:
	add.s64 	%rd66, %rd66, -2;
	xor.b32  	%r22, %r22, 1;
	mov.b64 	%rd65, 3;
	bra.uni 	$L__BB2_16;
$L__BB2_15:
	add.s64 	%rd66, %rd66, -6;
	xor.b32  	%r22, %r22, 1;
	mov.b64 	%rd65, 7;
$L__BB2_16:
	mul.wide.s32 	%rd48, %r1, 16;
	add.s64 	%rd12, %rd23, %rd48;
	mad.lo.s64 	%rd13, %rd67, %rd2, %rd65;
	add.u64 	%rd49, %SP, 0;
	add.u64 	%rd50, %SP, 8;
	{ // callseq 0, 0
	.param .b64 param0;
	st.param.b64 	[param0], %rd13;
	.param .b64 param1;
	st.param.b64 	[param1], %rd67;
	.param .b64 param2;
	st.param.b64 	[param2], %rd49;
	.param .b64 param3;
	st.param.b64 	[param3], %rd50;
	call.uni 
	_Z19fastModApproximatoryyRyS_, 
	(
	param0, 
	param1, 
	param2, 
	param3
	);
	} // callseq 0
	setp.lt.u64 	%p10, %rd2, %rd1;
	@%p10 bra 	$L__BB2_21;
	cvta.to.local.u64 	%rd52, %rd50;
	ld.local.u64 	%rd14, [%rd52];
	cvta.to.local.u64 	%rd54, %rd49;
	ld.local.u64 	%rd70, [%rd54];
	mov.u64 	%rd69, %rd2;
$L__BB2_18:
	setp.gt.u64 	%p11, %rd13, 16777215;
	mad.lo.s64 	%rd18, %rd69, %rd67, %rd65;
	@%p11 bra 	$L__BB2_20;
	rem.u64 	%rd61, -9223372036854775808, %rd18;
	shl.b64 	%rd56, %rd61, 1;
	// begin inline asm
	{
	.reg .u64        t0;
	sub.u64          t0, %rd56, %rd18;
	min.u64          %rd55, t0, %rd56;
	}
	// end inline asm
	shl.b64 	%rd59, %rd55, 1;
	// begin inline asm
	{
	.reg .u64        t0;
	sub.u64          t0, %rd59, %rd18;
	min.u64          %rd70, t0, %rd59;
	}
	// end inline asm
$L__BB2_20:
	mad.lo.s64 	%rd62, %rd69, -10, %rd66;
	{ // callseq 1, 0
	.param .b64 param0;
	st.param.b64 	[param0], %rd62;
	.param .b64 param1;
	st.param.b64 	[param1], %rd18;
	.param .b64 param2;
	st.param.b64 	[param2], %rd12;
	.param .b32 param3;
	st.param.b32 	[param3], %r22;
	.param .b64 param4;
	st.param.b64 	[param4], %rd70;
	call.uni 
	_Z17modExpLeftToRightyRKyPyRKiy, 
	(
	param0, 
	param1, 
	param2, 
	param3, 
	param4
	);
	} // callseq 1
	xor.b32  	%r22, %r22, 1;
	add.s64 	%rd70, %rd14, %rd70;
	add.s64 	%rd69, %rd69, -1;
	setp.ge.u64 	%p12, %rd69, %rd1;
	setp.le.u64 	%p13, %rd69, %rd2;
	and.pred  	%p14, %p12, %p13;
	@%p14 bra 	$L__BB2_18;
$L__BB2_21:
	cvt.u16.u64 	%rs1, %rd1;
	setp.ne.s16 	%p15, %rs1, 0;
	@%p15 bra 	$L__BB2_23;
	cvta.to.global.u64 	%rd63, %rd24;
	atom.global.max.u64 	%rd64, [%rd63], %rd2;
$L__BB2_23:
	ret;

}
	// .globl	_Z14reduceSJKernelP2sJii
.visible .entry _Z14reduceSJKernelP2sJii(
	.param .u64 .ptr .align 1 _Z14reduceSJKernelP2sJii_param_0,
	.param .u32 _Z14reduceSJKernelP2sJii_param_1,
	.param .u32 _Z14reduceSJKernelP2sJii_param_2
)
{
	.reg .pred 	%p<4>;
	.reg .b32 	%r<12>;
	.reg .b64 	%rd<15>;

	ld.param.u64 	%rd4, [_Z14reduceSJKernelP2sJii_param_0];
	ld.param.u32 	%r6, [_Z14reduceSJKernelP2sJii_param_1];
	ld.param.u32 	%r7, [_Z14reduceSJKernelP2sJii_param_2];
	mov.u32 	%r1, %ntid.x;
	mov.u32 	%r8, %tid.x;
	mov.u32 	%r9, %ctaid.x;
	mad.lo.s32 	%r11, %r1, %r9, %r8;
	setp.ge.s32 	%p1, %r11, %r7;
	@%p1 bra 	$L__BB3_5;
	mov.u32 	%r10, %nctaid.x;
	mul.lo.s32 	%r3, %r1, %r10;
	cvta.to.global.u64 	%rd1, %rd4;
	mul.wide.s32 	%rd6, %r6, 16;
$L__BB3_2:
	mul.wide.s32 	%rd5, %r11, 16;
	add.s64 	%rd2, %rd1, %rd5;
	add.s64 	%rd7, %rd2, %rd6;
	ld.global.u64 	%rd8, [%rd7];
	ld.global.u64 	%rd9, [%rd2];
	add.s64 	%rd10, %rd9, %rd8;
	st.global.u64 	[%rd2], %rd10;
	ld.global.u64 	%rd11, [%rd7+8];
	ld.global.u64 	%rd12, [%rd2+8];
	add.s64 	%rd3, %rd12, %rd11;
	st.global.u64 	[%rd2+8], %rd3;
	ld.global.u64 	%rd13, [%rd7];
	setp.ge.u64 	%p2, %rd10, %rd13;
	@%p2 bra 	$L__BB3_4;
	add.s64 	%rd14, %rd3, 1;
	st.global.u64 	[%rd2+8], %rd14;
$L__BB3_4:
	add.s32 	%r11, %r11, %r3;
	setp.lt.s32 	%p3, %r11, %r7;
	@%p3 bra 	$L__BB3_2;
$L__BB3_5:
	ret;

}


// ===== COMPILED SASS (sm_100) =====

	.target	sm_100

	.elftype	@"ET_EXEC"


//--------------------- .note.nv.tkinfo           --------------------------
	.section	.note.nv.tkinfo,"",@"SHT_NOTE"
	.sectionflags	@"SHF_NOTE_NV_TKINFO"
	.tkinfo
        /*0018*/ 	.word	0x00000002
        /*0030*/ 	.string	""
        /*0030*/ 	.string	"ptxas"
        /*0030*/ 	.string	"Cuda compilation tools, release 13.0, V13.0.88"
        /*0030*/ 	.string	"Build cuda_13.0.r13.0/compiler.36424714_0"
        /*0030*/ 	.string	"-arch sm_100 -m 64 "



//--------------------- .note.nv.cuinfo           --------------------------
	.section	.note.nv.cuinfo,"",@"SHT_NOTE"
	.sectionflags	@"SHF_NOTE_NV_CUINFO"
        /*0018*/ 	.short	0x0002
        /*001a*/ 	.short	0x0064
        /*001c*/ 	.short	0x0082
	.zero		2


//--------------------- .nv.info                  --------------------------
	.section	.nv.info,"",@"SHT_CUDA_INFO"
	.align	4


	//----- nvinfo : EIATTR_REGCOUNT
	.align		4
        /*0000*/ 	.byte	0x04, 0x2f
        /*0002*/ 	.short	(.L_3 - .L_2)
	.align		4
.L_2:
        /*0004*/ 	.word	index@(_Z9bbpKernelP2sJPyyyyy)
        /*0008*/ 	.word	0x0000002e


	//----- nvinfo : EIATTR_FRAME_SIZE
	.align		4
.L_3:
        /*000c*/ 	.byte	0x04, 0x11
        /*000e*/ 	.short	(.L_5 - .L_4)
	.align		4
.L_4:
        /*0010*/ 	.word	index@($__internal_1_$__cuda_sm20_rem_u64)
        /*0014*/ 	.word	0x00000010


	//----- nvinfo : EIATTR_FRAME_SIZE
	.align		4
.L_5:
        /*0018*/ 	.byte	0x04, 0x11
        /*001a*/ 	.short	(.L_7 - .L_6)
	.align		4
.L_6:
        /*001c*/ 	.word	index@($__internal_0_$__cuda_sm20_div_u64)
        /*0020*/ 	.word	0x00000010


	//----- nvinfo : EIATTR_FRAME_SIZE
	.align		4
.L_7:
        /*0024*/ 	.byte	0x04, 0x11
        /*0026*/ 	.short	(.L_9 - .L_8)
	.align		4
.L_8:
        /*0028*/ 	.word	index@($_Z9bbpKernelP2sJPyyyyy$_Z19fastModApproximatoryyRyS_)
        /*002c*/ 	.word	0x00000010


	//----- nvinfo : EIATTR_FRAME_SIZE
	.align		4
.L_9:
        /*0030*/ 	.byte	0x04, 0x11
        /*0032*/ 	.short	(.L_11 - .L_10)
	.align		4
.L_10:
        /*0034*/ 	.word	index@($_Z9bbpKernelP2sJPyyyyy$_Z17modExpLeftToRightyRKyPyRKiy)
        /*0038*/ 	.word	0x00000010


	//----- nvinfo : EIATTR_FRAME_SIZE
	.align		4
.L_11:
        /*003c*/ 	.byte	0x04, 0x11
        /*003e*/ 	.short	(.L_13 - .L_12)
	.align		4
.L_12:
        /*0040*/ 	.word	index@(_Z9bbpKernelP2sJPyyyyy)
        /*0044*/ 	.word	0x00000010


	//----- nvinfo : EIATTR_REGCOUNT
	.align		4
.L_13:
        /*0048*/ 	.byte	0x04, 0x2f
        /*004a*/ 	.short	(.L_15 - .L_14)
	.align		4
.L_14:
        /*004c*/ 	.word	index@(_Z14reduceSJKernelP2sJii)
        /*0050*/ 	.word	0x00000012


	//----- nvinfo : EIATTR_FRAME_SIZE
	.align		4
.L_15:
        /*0054*/ 	.byte	0x04, 0x11
        /*0056*/ 	.short	(.L_17 - .L_16)
	.align		4
.L_16:
        /*0058*/ 	.word	index@(_Z14reduceSJKernelP2sJii)
        /*005c*/ 	.word	0x00000000


	//----- nvinfo : EIATTR_MIN_STACK_SIZE
	.align		4
.L_17:
        /*0060*/ 	.byte	0x04, 0x12
        /*0062*/ 	.short	(.L_19 - .L_18)
	.align		4
.L_18:
        /*0064*/ 	.word	index@(_Z14reduceSJKernelP2sJii)
        /*0068*/ 	.word	0x00000000


	//----- nvinfo : EIATTR_MIN_STACK_SIZE
	.align		4
.L_19:
        /*006c*/ 	.byte	0x04, 0x12
        /*006e*/ 	.short	(.L_21 - .L_20)
	.align		4
.L_20:
        /*0070*/ 	.word	index@(_Z9bbpKernelP2sJPyyyyy)
        /*0074*/ 	.word	0x00000010
.L_21:


//--------------------- .nv.compat                --------------------------
	.section	.nv.compat,"",@"SHT_CUDA_COMPAT_INFO"
	.align	4
        /*0000*/ 	.byte	0x02, 0x09, 0x00, 0x00, 0x02, 0x02, 0x01, 0x00, 0x02, 0x05, 0x05, 0x00, 0x03, 0x07, 0x01, 0x01
        /*0010*/ 	.byte	0x02, 0x03, 0x00, 0x00, 0x02, 0x06, 0x01, 0x00, 0x04, 0x0b, 0x08, 0x00, 0x09, 0x00, 0x00, 0x00
        /*0020*/ 	.byte	0x00, 0x00, 0x00, 0x00


//--------------------- .nv.info._Z14reduceSJKernelP2sJii --------------------------
	.section	.nv.info._Z14reduceSJKernelP2sJii,"",@"SHT_CUDA_INFO"
	.sectionflags	@""
	.align	4


	//----- nvinfo : EIATTR_CUDA_API_VERSION
	.align		4
        /*0000*/ 	.byte	0x04, 0x37
        /*0002*/ 	.short	(.L_23 - .L_22)
.L_22:
        /*0004*/ 	.word	0x00000082


	//----- nvinfo : EIATTR_KPARAM_INFO
	.align		4
.L_23:
        /*0008*/ 	.byte	0x04, 0x17
        /*000a*/ 	.short	(.L_25 - .L_24)
.L_24:
        /*000c*/ 	.word	0x00000000
        /*0010*/ 	.short	0x0002
        /*0012*/ 	.short	0x000c
        /*0014*/ 	.byte	0x00, 0xf0, 0x11, 0x00


	//----- nvinfo : EIATTR_KPARAM_INFO
	.align		4
.L_25:
        /*0018*/ 	.byte	0x04, 0x17
        /*001a*/ 	.short	(.L_27 - .L_26)
.L_26:
        /*001c*/ 	.word	0x00000000
        /*0020*/ 	.short	0x0001
        /*0022*/ 	.short	0x0008
        /*0024*/ 	.byte	0x00, 0xf0, 0x11, 0x00


	//----- nvinfo : EIATTR_KPARAM_INFO
	.align		4
.L_27:
        /*0028*/ 	.byte	0x04, 0x17
        /*002a*/ 	.short	(.L_29 - .L_28)
.L_28:
        /*002c*/ 	.word	0x00000000
        /*0030*/ 	.short	0x0000
        /*0032*/ 	.short	0x0000
        /*0034*/ 	.byte	0x00, 0xf5, 0x21, 0x00


	//----- nvinfo : EIATTR_SPARSE_MMA_MASK
	.align		4
.L_29:
        /*0038*/ 	.byte	0x03, 0x50
        /*003a*/ 	.short	0x0000


	//----- nvinfo : EIATTR_MAXREG_COUNT
	.align		4
        /*003c*/ 	.byte	0x03, 0x1b
        /*003e*/ 	.short	0x00ff


	//----- nvinfo : EIATTR_MERCURY_ISA_VERSION
	.align		4
        /*0040*/ 	.byte	0x03, 0x5f
        /*0042*/ 	.short	0x0101


	//----- nvinfo : EIATTR_VRC_CTA_INIT_COUNT
	.align		4
        /*0044*/ 	.byte	0x02, 0x4a
	.zero		1
	.zero		1


	//----- nvinfo : EIATTR_EXIT_INSTR_OFFSETS
	.align		4
        /*0048*/ 	.byte	0x04, 0x1c
        /*004a*/ 	.short	(.L_31 - .L_30)


	//   ....[0]....
.L_30:
        /*004c*/ 	.word	0x00000070


	//   ....[1]....
        /*0050*/ 	.word	0x00000220


	//----- nvinfo : EIATTR_CRS_STACK_SIZE
	.align		4
.L_31:
        /*0054*/ 	.byte	0x04, 0x1e
        /*0056*/ 	.short	(.L_33 - .L_32)
.L_32:
        /*0058*/ 	.word	0x00000000


	//----- nvinfo : EIATTR_CBANK_PARAM_SIZE
	.align		4
.L_33:
        /*005c*/ 	.byte	0x03, 0x19
        /*005e*/ 	.short	0x0010


	//----- nvinfo : EIATTR_PARAM_CBANK
	.align		4
        /*0060*/ 	.byte	0x04, 0x0a
        /*0062*/ 	.short	(.L_35 - .L_34)
	.align		4
.L_34:
        /*0064*/ 	.word	index@(.nv.constant0._Z14reduceSJKernelP2sJii)
        /*0068*/ 	.short	0x0380
        /*006a*/ 	.short	0x0010


	//----- nvinfo : EIATTR_SW_WAR
	.align		4
.L_35:
        /*006c*/ 	.byte	0x04, 0x36
        /*006e*/ 	.short	(.L_37 - .L_36)
.L_36:
        /*0070*/ 	.word	0x00000008
.L_37:


//--------------------- .nv.info._Z9bbpKernelP2sJPyyyyy --------------------------
	.section	.nv.info._Z9bbpKernelP2sJPyyyyy,"",@"SHT_CUDA_INFO"
	.sectionflags	@""
	.align	4


	//----- nvinfo : EIATTR_CUDA_API_VERSION
	.align		4
        /*0000*/ 	.byte	0x04, 0x37
        /*0002*/ 	.short	(.L_39 - .L_38)
.L_38:
        /*0004*/ 	.word	0x00000082


	//----- nvinfo : EIATTR_KPARAM_INFO
	.align		4
.L_39:
        /*0008*/ 	.byte	0x04, 0x17
        /*000a*/ 	.short	(.L_41 - .L_40)
.L_40:
        /*000c*/ 	.word	0x00000000
        /*0010*/ 	.short	0x0005
        /*0012*/ 	.short	0x0028
        /*0014*/ 	.byte	0x00, 0xf0, 0x21, 0x00


	//----- nvinfo : EIATTR_KPARAM_INFO
	.align		4
.L_41:
        /*0018*/ 	.byte	0x04, 0x17
        /*001a*/ 	.short	(.L_43 - .L_42)
.L_42:
        /*001c*/ 	.word	0x00000000
        /*0020*/ 	.short	0x0004
        /*0022*/ 	.short	0x0020
        /*0024*/ 	.byte	0x00, 0xf0, 0x21, 0x00


	//----- nvinfo : EIATTR_KPARAM_INFO
	.align		4
.L_43:
        /*0028*/ 	.byte	0x04, 0x17
        /*002a*/ 	.short	(.L_45 - .L_44)
.L_44:
        /*002c*/ 	.word	0x00000000
        /*0030*/ 	.short	0x0003
        /*0032*/ 	.short	0x0018
        /*0034*/ 	.byte	0x00, 0xf0, 0x21, 0x00


	//----- nvinfo : EIATTR_KPARAM_INFO
	.align		4
.L_45:
        /*0038*/ 	.byte	0x04, 0x17
        /*003a*/ 	.short	(.L_47 - .L_46)
.L_46:
        /*003c*/ 	.word	0x00000000
        /*0040*/ 	.short	0x0002
        /*0042*/ 	.short	0x0010
        /*0044*/ 	.byte	0x00, 0xf0, 0x21, 0x00


	//----- nvinfo : EIATTR_KPARAM_INFO
	.align		4
.L_47:
        /*0048*/ 	.byte	0x04, 0x17
        /*004a*/ 	.short	(.L_49 - .L_48)
.L_48:
        /*004c*/ 	.word	0x00000000
        /*0050*/ 	.short	0x0001
        /*0052*/ 	.short	0x0008
        /*0054*/ 	.byte	0x00, 0xf5, 0x21, 0x00


	//----- nvinfo : EIATTR_KPARAM_INFO
	.align		4
.L_49:
        /*0058*/ 	.byte	0x04, 0x17
        /*005a*/ 	.short	(.L_51 - .L_50)
.L_50:
        /*005c*/ 	.word	0x00000000
        /*0060*/ 	.short	0x0000
        /*0062*/ 	.short	0x0000
        /*0064*/ 	.byte	0x00, 0xf5, 0x21, 0x00


	//----- nvinfo : EIATTR_SPARSE_MMA_MASK
	.align		4
.L_51:
        /*0068*/ 	.byte	0x03, 0x50
        /*006a*/ 	.short	0x0000


	//----- nvinfo : EIATTR_MAXREG_COUNT
	.align		4
        /*006c*/ 	.byte	0x03, 0x1b
        /*006e*/ 	.short	0x00ff


	//----- nvinfo : EIATTR_MERCURY_ISA_VERSION
	.align		4
        /*0070*/ 	.byte	0x03, 0x5f
        /*0072*/ 	.short	0x0101


	//----- nvinfo : EIATTR_VRC_CTA_INIT_COUNT
	.align		4
        /*0074*/ 	.byte	0x02, 0x4a
	.zero		1
	.zero		1


	//----- nvinfo : EIATTR_EXIT_INSTR_OFFSETS
	.align		4
        /*0078*/ 	.byte	0x04, 0x1c
        /*007a*/ 	.short	(.L_53 - .L_52)


	//   ....[0]....
.L_52:
        /*007c*/ 	.word	0x00000b00


	//   ....[1]....
        /*0080*/ 	.word	0x00000b40


	//----- nvinfo : EIATTR_INDIRECT_BRANCH_TARGETS
	.align		4
.L_53:
        /*0084*/ 	.byte	0x04, 0x34
        /*0086*/ 	.short	(.L_55 - .L_54)


	//   ....[0]....
.L_54:
        /*0088*/ 	.word	.L_x_21@srel
        /*008c*/ 	.short	0x0
        /*008e*/ 	.short	0x0
        /*0090*/ 	.word	0x4
        /*0094*/ 	.word	.L_x_22@srel
        /*0098*/ 	.word	.L_x_23@srel
        /*009c*/ 	.word	.L_x_4@srel
        /*00a0*/ 	.word	.L_x_25@srel


	//   ....[1]....
        /*00a4*/ 	.word	.L_x_26@srel
        /*00a8*/ 	.short	0x0
        /*00aa*/ 	.short	0x0
        /*00ac*/ 	.word	0x3
        /*00b0*/ 	.word	.L_x_27@srel
        /*00b4*/ 	.word	.L_x_28@srel
        /*00b8*/ 	.word	.L_x_25@srel


	//   ....[2]....
        /*00bc*/ 	.word	.L_x_30@srel
        /*00c0*/ 	.short	0x0
        /*00c2*/ 	.short	0x0
        /*00c4*/ 	.word	0x3
        /*00c8*/ 	.word	.L_x_31@srel
        /*00cc*/ 	.word	.L_x_32@srel
        /*00d0*/ 	.word	.L_x_25@srel


	//----- nvinfo : EIATTR_CRS_STACK_SIZE
	.align		4
.L_55:
        /*00d4*/ 	.byte	0x04, 0x1e
        /*00d6*/ 	.short	(.L_57 - .L_56)
.L_56:
        /*00d8*/ 	.word	0x00000000


	//----- nvinfo : EIATTR_CBANK_PARAM_SIZE
	.align		4
.L_57:
        /*00dc*/ 	.byte	0x03, 0x19
        /*00de*/ 	.short	0x0030


	//----- nvinfo : EIATTR_PARAM_CBANK
	.align		4
        /*00e0*/ 	.byte	0x04, 0x0a
        /*00e2*/ 	.short	(.L_59 - .L_58)
	.align		4
.L_58:
        /*00e4*/ 	.word	index@(.nv.constant0._Z9bbpKernelP2sJPyyyyy)
        /*00e8*/ 	.short	0x0380
        /*00ea*/ 	.short	0x0030


	//----- nvinfo : EIATTR_SW_WAR
	.align		4
.L_59:
        /*00ec*/ 	.byte	0x04, 0x36
        /*00ee*/ 	.short	(.L_61 - .L_60)
.L_60:
        /*00f0*/ 	.word	0x00000008
.L_61:


//--------------------- .nv.callgraph             --------------------------
	.section	.nv.callgraph,"",@"SHT_CUDA_CALLGRAPH"
	.align	4
	.sectionentsize	8
	.align		4
        /*0000*/ 	.word	0x00000000
	.align		4
        /*0004*/ 	.word	0xffffffff
	.align		4
        /*0008*/ 	.word	0x00000000
	.align		4
        /*000c*/ 	.word	0xfffffffe
	.align		4
        /*0010*/ 	.word	0x00000000
	.align		4
        /*0014*/ 	.word	0xfffffffd
	.align		4
        /*0018*/ 	.word	0x00000000
	.align		4
        /*001c*/ 	.word	0xfffffffc


//--------------------- .nv.constant3             --------------------------
	.section	.nv.constant3,"a",@progbits
	.align	8
.nv.constant3:
	.type		twoTo63Power,@object
	.size		twoTo63Power,(.L_0 - twoTo63Power)
twoTo63Power:
        /*0000*/ 	.byte	0x00, 0x00, 0x00, 0x00, 0x00, 0x00, 0x00, 0x80
.L_0:


//--------------------- .nv.constant4             --------------------------
	.section	.nv.constant4,"a",@progbits
	.align	8
	.align		8
.nv.constant4:
        /*0000*/ 	.dword	printOnce


//--------------------- .nv.constant2._Z9bbpKernelP2sJPyyyyy --------------------------
	.section	.nv.constant2._Z9bbpKernelP2sJPyyyyy,"a",@progbits
	.sectionflags	@""
	.align	4
.nv.constant2._Z9bbpKernelP2sJPyyyyy:
        /*0000*/ 	.byte	0x10, 0x03, 0x00, 0x00, 0x60, 0x03, 0x00, 0x00, 0x90, 0x06, 0x00, 0x00, 0x20, 0x06, 0x00, 0x00
        /*0010*/ 	.byte	0xe0, 0x04, 0x00, 0x00, 0x90, 0x04, 0x00, 0x00, 0x20, 0x06, 0x00, 0x00, 0x50, 0x06, 0x00, 0x00
        /*0020*/ 	.byte	0xe0, 0x05, 0x00, 0x00, 0x20, 0x06, 0x00, 0x00


//--------------------- .text._Z14reduceSJKernelP2sJii --------------------------
	.section	.text._Z14reduceSJKernelP2sJii,"ax",@progbits
	.align	128
        .global         _Z14reduceSJKernelP2sJii
        .type           _Z14reduceSJKernelP2sJii,@function
        .size           _Z14reduceSJKernelP2sJii,(.L_x_38 - _Z14reduceSJKernelP2sJii)
        .other          _Z14reduceSJKernelP2sJii,@"STO_CUDA_ENTRY STV_DEFAULT"
_Z14reduceSJKernelP2sJii:
.text._Z14reduceSJKernelP2sJii:
[----:B------:R-:W-:Y:S01]  /*0000*/  LDC R1, c[0x0][0x37c] ;  /* 0x0000df00ff017b82 */ /* 0x000fe20000000800 */
[----:B------:R-:W0:Y:S01]  /*0010*/  S2R R0, SR_TID.X ;  /* 0x0000000000007919 */ /* 0x000e220000002100 */
[----:B------:R-:W0:Y:S01]  /*0020*/  LDCU UR4, c[0x0][0x360] ;  /* 0x00006c00ff0477ac */ /* 0x000e220008000800 */
[----:B------:R-:W0:Y:S01]  /*0030*/  S2R R3, SR_CTAID.X ;  /* 0x0000000000037919 */ /* 0x000e220000002500 */
[----:B------:R-:W1:Y:S01]  /*0040*/  LDCU UR5, c[0x0][0x38c] ;  /* 0x00007180ff0577ac */ /* 0x000e620008000800 */
[----:B0-----:R-:W-:-:S05]  /*0050*/  IMAD R0, R3, UR4, R0 ;  /* 0x0000000403007c24 */ /* 0x001fca000f8e0200 */
[----:B-1----:R-:W-:-:S13]  /*0060*/  ISETP.GE.AND P0, PT, R0, UR5, PT ;  /* 0x0000000500007c0c */ /* 0x002fda000bf06270 */
[----:B------:R-:W-:Y:S05]  /*0070*/  @P0 EXIT ;  /* 0x000000000000094d */ /* 0x000fea0003800000 */
[----:B------:R-:W0:Y:S01]  /*0080*/  LDC.64 R10, c[0x0][0x380] ;  /* 0x0000e000ff0a7b82 */ /* 0x000e220000000a00 */
[----:B------:R-:W1:Y:S01]  /*0090*/  LDCU UR5, c[0x0][0x370] ;  /* 0x00006e00ff0577ac */ /* 0x000e620008000800 */
[----:B------:R-:W2:Y:S06]  /*00a0*/  LDCU.64 UR6, c[0x0][0x358] ;  /* 0x00006b00ff0677ac */ /* 0x000eac0008000a00 */
[----:B------:R-:W3:Y:S01]  /*00b0*/  LDC.64 R14, c[0x0][0x388] ;  /* 0x0000e200ff0e7b82 */ /* 0x000ee20000000a00 */
[----:B-1----:R-:W-:-:S12]  /*00c0*/  UIMAD UR4, UR4, UR5, URZ ;  /* 0x00000005040472a4 */ /* 0x002fd8000f8e02ff */
.L_x_0:
[----:B0-----:R-:W-:-:S05]  /*00d0*/  IMAD.WIDE R12, R0, 0x10, R10 ;  /* 0x00000010000c7825 */ /* 0x001fca00078e020a */
[----:B--2---:R-:W2:Y:S01]  /*00e0*/  LDG.E.64 R6, desc[UR6][R12.64] ;  /* 0x000000060c067981 */ /* 0x004ea2000c1e1b00 */
[----:B---3--:R-:W-:-:S05]  /*00f0*/  IMAD.WIDE R2, R14, 0x10, R12 ;  /* 0x000000100e027825 */ /* 0x008fca00078e020c */
[----:B------:R-:W2:Y:S02]  /*0100*/  LDG.E.64 R4, desc[UR6][R2.64] ;  /* 0x0000000602047981 */ /* 0x000ea4000c1e1b00 */
[----:B--2---:R-:W-:-:S05]  /*0110*/  IADD3 R8, P0, PT, R4, R6, RZ ;  /* 0x0000000604087210 */ /* 0x004fca0007f1e0ff */
[----:B------:R-:W-:Y:S02]  /*0120*/  IMAD.X R9, R5, 0x1, R7, P0 ;  /* 0x0000000105097824 */ /* 0x000fe400000e0607 */
[----:B------:R-:W2:Y:S04]  /*0130*/  LDG.E.64 R6, desc[UR6][R12.64+0x8] ;  /* 0x000008060c067981 */ /* 0x000ea8000c1e1b00 */
[----:B------:R1:W-:Y:S04]  /*0140*/  STG.E.64 desc[UR6][R12.64], R8 ;  /* 0x000000080c007986 */ /* 0x0003e8000c101b06 */
[----:B------:R-:W2:Y:S02]  /*0150*/  LDG.E.64 R4, desc[UR6][R2.64+0x8] ;  /* 0x0000080602047981 */ /* 0x000ea4000c1e1b00 */
[----:B--2---:R-:W-:-:S05]  /*0160*/  IADD3 R6, P0, PT, R4, R6, RZ ;  /* 0x0000000604067210 */ /* 0x004fca0007f1e0ff */
[----:B------:R-:W-:-:S05]  /*0170*/  IMAD.X R7, R5, 0x1, R7, P0 ;  /* 0x0000000105077824 */ /* 0x000fca00000e0607 */
[----:B------:R1:W-:Y:S04]  /*0180*/  STG.E.64 desc[UR6][R12.64+0x8], R6 ;  /* 0x000008060c007986 */ /* 0x0003e8000c101b06 */
[----:B------:R-:W2:Y:S01]  /*0190*/  LDG.E.64 R4, desc[UR6][R2.64] ;  /* 0x0000000602047981 */ /* 0x000ea2000c1e1b00 */
[----:B------:R-:W-:Y:S01]  /*01a0*/  VIADD R0, R0, UR4 ;  /* 0x0000000400007c36 */ /* 0x000fe20008000000 */
[----:B--2---:R-:W-:-:S04]  /*01b0*/  ISETP.GE.U32.AND P0, PT, R8, R4, PT ;  /* 0x000000040800720c */ /* 0x004fc80003f06070 */
[----:B------:R-:W-:-:S13]  /*01c0*/  ISETP.GE.U32.AND.EX P0, PT, R9, R5, PT, P0 ;  /* 0x000000050900720c */ /* 0x000fda0003f06100 */
[----:B------:R-:W-:-:S05]  /*01d0*/  @!P0 IADD3 R4, P1, PT, R6, 0x1, RZ ;  /* 0x0000000106048810 */ /* 0x000fca0007f3e0ff */
[----:B------:R-:W-:-:S05]  /*01e0*/  @!P0 IMAD.X R5, RZ, RZ, R7, P1 ;  /* 0x000000ffff058224 */ /* 0x000fca00008e0607 */
[----:B------:R1:W-:Y:S01]  /*01f0*/  @!P0 STG.E.64 desc[UR6][R12.64+0x8], R4 ;  /* 0x000008040c008986 */ /* 0x0003e2000c101b06 */
[----:B------:R-:W-:-:S13]  /*0200*/  ISETP.GE.AND P0, PT, R0, R15, PT ;  /* 0x0000000f0000720c */ /* 0x000fda0003f06270 */
[----:B-1----:R-:W-:Y:S05]  /*0210*/  @!P0 BRA `(.L_x_0) ;  /* 0xfffffffc00ac8947 */ /* 0x002fea000383ffff */
[----:B------:R-:W-:Y:S05]  /*0220*/  EXIT ;  /* 0x000000000000794d */ /* 0x000fea0003800000 */
.L_x_1:
[----:B------:R-:W-:-:S00]  /*0230*/  BRA `(.L_x_1) ;  /* 0xfffffffc00fc7947 */ /* 0x000fc0000383ffff */
[----:B------:R-:W-:-:S00]  /*0240*/  NOP ;  /* 0x0000000000007918 */ /* 0x000fc00000000000 */
        /* <DEDUP_REMOVED lines=11> */
.L_x_38:


//--------------------- .text._Z9bbpKernelP2sJPyyyyy --------------------------
	.section	.text._Z9bbpKernelP2sJPyyyyy,"ax",@progbits
	.align	128
        .global         _Z9bbpKernelP2sJPyyyyy
        .type           _Z9bbpKernelP2sJPyyyyy,@function
        .size           _Z9bbpKernelP2sJPyyyyy,(.L_x_37 - _Z9bbpKernelP2sJPyyyyy)
        .other          _Z9bbpKernelP2sJPyyyyy,@"STO_CUDA_ENTRY STV_DEFAULT"
_Z9bbpKernelP2sJPyyyyy:
.text._Z9bbpKernelP2sJPyyyyy:
[----:B------:R-:W0:Y:S01]  /*0000*/  LDC R1, c[0x0][0x37c] ;  /* 0x0000df00ff017b82 */ /* 0x000e220000000800 */
[----:B------:R-:W1:Y:S01]  /*0010*/  S2R R28, SR_TID.X ;  /* 0x00000000001c7919 */ /* 0x000e620000002100 */
[----:B------:R-:W1:Y:S06]  /*0020*/  LDCU UR4, c[0x0][0x360] ;  /* 0x00006c00ff0477ac */ /* 0x000e6c0008000800 */
[----:B------:R-:W2:Y:S01]  /*0030*/  LDC.64 R6, c[0x0][0x3a8] ;  /* 0x0000ea00ff067b82 */ /* 0x000ea20000000a00 */
[----:B0-----:R-:W-:Y:S01]  /*0040*/  VIADD R1, R1, 0xfffffff0 ;  /* 0xfffffff001017836 */ /* 0x001fe20000000000 */
[----:B------:R-:W1:Y:S01]  /*0050*/  S2R R29, SR_CTAID.X ;  /* 0x00000000001d7919 */ /* 0x000e620000002500 */
[----:B------:R-:W0:Y:S01]  /*0060*/  LDCU.64 UR6, c[0x0][0x390] ;  /* 0x00007200ff0677ac */ /* 0x000e220008000a00 */
[----:B------:R-:W-:Y:S04]  /*0070*/  BSSY.RECONVERGENT B0, `(.L_x_2) ;  /* 0x0000062000007945 */ /* 0x000fe80003800200 */
[----:B------:R-:W3:Y:S01]  /*0080*/  LDC.64 R8, c[0x0][0x3a0] ;  /* 0x0000e800ff087b82 */ /* 0x000ee20000000a00 */
[----:B0-----:R-:W-:-:S02]  /*0090*/  IMAD.U32 R4, RZ, RZ, UR6 ;  /* 0x00000006ff047e24 */ /* 0x001fc4000f8e00ff */
[----:B-1----:R-:W-:Y:S01]  /*00a0*/  IMAD R29, R29, UR4, R28 ;  /* 0x000000041d1d7c24 */ /* 0x002fe2000f8e021c */
[----:B------:R-:W2:Y:S01]  /*00b0*/  LDCU.64 UR4, c[0x0][0x398] ;  /* 0x00007300ff0477ac */ /* 0x000ea20008000a00 */
[----:B------:R-:W-:-:S04]  /*00c0*/  IMAD.MOV.U32 R28, RZ, RZ, RZ ;  /* 0x000000ffff1c7224 */ /* 0x000fc800078e00ff */
[----:B------:R-:W-:-:S05]  /*00d0*/  IMAD.HI R0, R29, -0x6db6db6d, R28 ;  /* 0x924924931d007827 */ /* 0x000fca00078e021c */
[----:B------:R-:W-:-:S04]  /*00e0*/  SHF.R.U32.HI R3, RZ, 0x1f, R0 ;  /* 0x0000001fff037819 */ /* 0x000fc80000011600 */
[----:B------:R-:W-:-:S04]  /*00f0*/  LEA.HI.SX32 R3, R0, R3, 0x1e ;  /* 0x0000000300037211 */ /* 0x000fc800078ff2ff */
[----:B------:R-:W-:Y:S01]  /*0100*/  SHF.R.S32.HI R5, RZ, 0x1f, R3 ;  /* 0x0000001fff057819 */ /* 0x000fe20000011403 */
[-C--:B--2---:R-:W-:Y:S01]  /*0110*/  IMAD.WIDE.U32 R14, R3, R6.reuse, UR4 ;  /* 0x00000004030e7e25 */ /* 0x084fe2000f8e0006 */
[----:B------:R-:W0:Y:S03]  /*0120*/  LDCU UR4, c[0x0][0x2f8] ;  /* 0x00005f00ff0477ac */ /* 0x000e260008000800 */
[-C--:B------:R-:W-:Y:S01]  /*0130*/  IMAD R0, R5, R6.reuse, RZ ;  /* 0x0000000605007224 */ /* 0x080fe200078e02ff */
[----:B------:R-:W-:Y:S01]  /*0140*/  IADD3 R17, P0, PT, R14, R6, RZ ;  /* 0x000000060e117210 */ /* 0x000fe20007f1e0ff */
[----:B------:R-:W-:Y:S02]  /*0150*/  UMOV UR5, URZ ;  /* 0x000000ff00057c82 */ /* 0x000fe40008000000 */
[----:B------:R-:W-:Y:S01]  /*0160*/  IMAD R5, R3, R7, R0 ;  /* 0x0000000703057224 */ /* 0x000fe200078e0200 */
[----:B------:R-:W-:-:S03]  /*0170*/  IADD3 R17, P1, PT, R17, -0x1, RZ ;  /* 0xffffffff11117810 */ /* 0x000fc60007f3e0ff */
[----:B------:R-:W-:Y:S02]  /*0180*/  IMAD.IADD R2, R15, 0x1, R5 ;  /* 0x000000010f027824 */ /* 0x000fe400078e0205 */
[----:B------:R-:W-:-:S03]  /*0190*/  IMAD.U32 R5, RZ, RZ, UR7 ;  /* 0x00000007ff057e24 */ /* 0x000fc6000f8e00ff */
[----:B------:R-:W-:Y:S01]  /*01a0*/  IADD3.X R0, PT, PT, R2, -0x1, R7, P1, P0 ;  /* 0xffffffff02007810 */ /* 0x000fe20000fe0407 */
[----:B------:R-:W-:Y:S01]  /*01b0*/  IMAD R7, R3, -0x7, R29 ;  /* 0xfffffff903077824 */ /* 0x000fe200078e021d */
[----:B---3--:R-:W-:Y:S01]  /*01c0*/  ISETP.LT.U32.AND P0, PT, R17, R8, PT ;  /* 0x000000081100720c */ /* 0x008fe20003f01070 */
[----:B------:R-:W-:-:S03]  /*01d0*/  IMAD.MOV.U32 R3, RZ, RZ, 0xa ;  /* 0x0000000aff037424 */ /* 0x000fc600078e00ff */
[----:B------:R-:W-:Y:S02]  /*01e0*/  ISETP.GT.AND P1, PT, R7, 0x2, PT ;  /* 0x000000020700780c */ /* 0x000fe40003f24270 */
[----:B------:R-:W-:-:S04]  /*01f0*/  ISETP.LT.U32.AND.EX P0, PT, R0, R9, PT, P0 ;  /* 0x000000090000720c */ /* 0x000fc80003f01100 */
[----:B------:R-:W-:Y:S02]  /*0200*/  SEL R16, R17, R8, P0 ;  /* 0x0000000811107207 */ /* 0x000fe40000000000 */
[----:B------:R-:W-:Y:S02]  /*0210*/  SEL R17, R0, R9, P0 ;  /* 0x0000000900117207 */ /* 0x000fe40000000000 */
[----:B0-----:R-:W-:Y:S01]  /*0220*/  IADD3 R0, PT, PT, R1, UR4, RZ ;  /* 0x0000000401007c10 */ /* 0x001fe2000fffe0ff */
[----:B------:R-:W-:Y:S01]  /*0230*/  UMOV UR4, URZ ;  /* 0x000000ff00047c82 */ /* 0x000fe20008000000 */
[----:B------:R-:W-:Y:S01]  /*0240*/  LOP3.LUT R6, R16, 0x1, RZ, 0xc0, !PT ;  /* 0x0000000110067812 */ /* 0x000fe200078ec0ff */
[----:B------:R-:W-:Y:S06]  /*0250*/  @P1 BRA `(.L_x_3) ;  /* 0x0000000000581947 */ /* 0x000fec0003800000 */
[----:B------:R-:W-:Y:S01]  /*0260*/  VIMNMX.U32 R7, PT, PT, R7, 0x3, PT ;  /* 0x0000000307077848 */ /* 0x000fe20003fe0000 */
[----:B------:R-:W0:Y:S01]  /*0270*/  LDC.64 R18, c[0x0][0x390] ;  /* 0x0000e400ff127b82 */ /* 0x000e220000000a00 */
[----:B------:R-:W-:Y:S02]  /*0280*/  IMAD.MOV.U32 R10, RZ, RZ, -0x3 ;  /* 0xfffffffdff0a7424 */ /* 0x000fe400078e00ff */
[----:B------:R-:W-:Y:S02]  /*0290*/  IMAD.MOV.U32 R11, RZ, RZ, -0x1 ;  /* 0xffffffffff0b7424 */ /* 0x000fe400078e00ff */
[----:B------:R-:W-:Y:S02]  /*02a0*/  IMAD.SHL.U32 R9, R7, 0x4, RZ ;  /* 0x0000000407097824 */ /* 0x000fe400078e00ff */
[----:B------:R-:W-:Y:S02]  /*02b0*/  IMAD.MOV.U32 R8, RZ, RZ, 0x1 ;  /* 0x00000001ff087424 */ /* 0x000fe400078e00ff */
[----:B------:R-:W1:Y:S01]  /*02c0*/  LDC R12, c[0x2][R9] ;  /* 0x00800000090c7b82 */ /* 0x000e620000000800 */
[----:B0-----:R-:W-:-:S04]  /*02d0*/  IMAD.WIDE.U32 R10, R18, 0x1, R10 ;  /* 0x00000001120a7825 */ /* 0x001fc800078e000a */
[----:B------:R-:W-:Y:S01]  /*02e0*/  IMAD.IADD R7, R11, 0x1, R19 ;  /* 0x000000010b077824 */ /* 0x000fe200078e0213 */
[----:B-1----:R-:W-:-:S04]  /*02f0*/  SHF.R.S32.HI R13, RZ, 0x1f, R12 ;  /* 0x0000001fff0d7819 */ /* 0x002fc8000001140c */
.L_x_21:
[----:B------:R-:W-:Y:S05]  /*0300*/  BRX R12 -0x310                                                             (*"BRANCH_TARGETS .L_x_22,.L_x_23,.L_x_4,.L_x_25"*) ;  /* 0xfffffffc0c3c7949 */ /* 0x000fea000383ffff */
.L_x_22:
[----:B------:R-:W-:Y:S01]  /*0310*/  MOV R4, R10 ;  /* 0x0000000a00047202 */ /* 0x000fe20000000f00 */
[----:B------:R-:W-:Y:S01]  /*0320*/  IMAD.MOV.U32 R5, RZ, RZ, R7 ;  /* 0x000000ffff057224 */ /* 0x000fe200078e0007 */
[----:B------:R-:W-:Y:S01]  /*0330*/  LOP3.LUT R6, R6, 0x1, RZ, 0x3c, !PT ;  /* 0x0000000106067812 */ /* 0x000fe200078e3cff */
[----:B------:R-:W-:Y:S01]  /*0340*/  IMAD.MOV.U32 R3, RZ, RZ, 0x4 ;  /* 0x00000004ff037424 */ /* 0x000fe200078e00ff */
[----:B------:R-:W-:Y:S06]  /*0350*/  BRA `(.L_x_4) ;  /* 0x0000000000cc7947 */ /* 0x000fec0003800000 */
.L_x_23:
[----:B------:R-:W-:Y:S01]  /*0360*/  IADD3 R4, P0, PT, R18, -0x8, RZ ;  /* 0xfffffff812047810 */ /* 0x000fe20007f1e0ff */
[----:B------:R-:W-:Y:S01]  /*0370*/  IMAD.MOV.U32 R3, RZ, RZ, 0x4 ;  /* 0x00000004ff037424 */ /* 0x000fe200078e00ff */
[----:B------:R-:W-:Y:S01]  /*0380*/  LOP3.LUT R6, R6, 0x1, RZ, 0x3c, !PT ;  /* 0x0000000106067812 */ /* 0x000fe200078e3cff */
[----:B------:R-:W-:Y:S01]  /*0390*/  IMAD.MOV.U32 R8, RZ, RZ, 0x3 ;  /* 0x00000003ff087424 */ /* 0x000fe200078e00ff */
[----:B------:R-:W-:Y:S01]  /*03a0*/  IADD3.X R5, PT, PT, R19, -0x1, RZ, P0, !PT ;  /* 0xffffffff13057810 */ /* 0x000fe200007fe4ff */
[----:B------:R-:W-:Y:S08]  /*03b0*/  BRA `(.L_x_4) ;  /* 0x0000000000b47947 */ /* 0x000ff00003800000 */
.L_x_3:
[----:B------:R-:W-:-:S13]  /*03c0*/  ISETP.GT.AND P0, PT, R7, 0x4, PT ;  /* 0x000000040700780c */ /* 0x000fda0003f04270 */
[----:B------:R-:W-:Y:S05]  /*03d0*/  @P0 BRA `(.L_x_5) ;  /* 0x0000000000540947 */ /* 0x000fea0003800000 */
[----:B------:R-:W-:Y:S01]  /*03e0*/  IMAD.MOV.U32 R8, RZ, RZ, -0x3 ;  /* 0xfffffffdff087424 */ /* 0x000fe200078e00ff */
[----:B------:R-:W0:Y:S01]  /*03f0*/  LDC.64 R12, c[0x0][0x390] ;  /* 0x0000e400ff0c7b82 */ /* 0x000e220000000a00 */
[----:B------:R-:W-:-:S03]  /*0400*/  IMAD.MOV.U32 R9, RZ, RZ, -0x1 ;  /* 0xffffffffff097424 */ /* 0x000fc600078e00ff */
[----:B------:R-:W-:Y:S01]  /*0410*/  VIADDMNMX.U32 R7, R7, R8, 0x2, PT ;  /* 0x0000000207077446 */ /* 0x000fe20003800008 */
[----:B------:R-:W-:-:S03]  /*0420*/  IMAD.MOV.U32 R8, RZ, RZ, -0x6 ;  /* 0xfffffffaff087424 */ /* 0x000fc600078e00ff */
[----:B------:R-:W-:-:S04]  /*0430*/  SHF.L.U32 R18, R7, 0x2, RZ ;  /* 0x0000000207127819 */ /* 0x000fc800000006ff */
[----:B------:R-:W1:Y:S01]  /*0440*/  LDC R10, c[0x2][R18+0x10] ;  /* 0x00800400120a7b82 */ /* 0x000e620000000800 */
[----:B0-----:R-:W-:-:S04]  /*0450*/  IMAD.WIDE.U32 R8, R12, 0x1, R8 ;  /* 0x000000010c087825 */ /* 0x001fc800078e0008 */
[----:B------:R-:W-:Y:S01]  /*0460*/  IMAD.IADD R7, R13, 0x1, R9 ;  /* 0x000000010d077824 */ /* 0x000fe200078e0209 */
[----:B-1----:R-:W-:-:S04]  /*0470*/  SHF.R.S32.HI R11, RZ, 0x1f, R10 ;  /* 0x0000001fff0b7819 */ /* 0x002fc8000001140a */
.L_x_26:
[----:B------:R-:W-:Y:S05]  /*0480*/  BRX R10 -0x490                                                             (*"BRANCH_TARGETS .L_x_27,.L_x_28,.L_x_25"*) ;  /* 0xfffffff80adc7949 */ /* 0x000fea000383ffff */
.L_x_28:
[----:B------:R-:W-:Y:S02]  /*0490*/  IMAD.MOV.U32 R4, RZ, RZ, R8 ;  /* 0x000000ffff047224 */ /* 0x000fe400078e0008 */
[----:B------:R-:W-:Y:S01]  /*04a0*/  HFMA2 R8, -RZ, RZ, 0, 2.98023223876953125e-07 ;  /* 0x00000005ff087431 */ /* 0x000fe200000001ff */
[----:B------:R-:W-:Y:S01]  /*04b0*/  LOP3.LUT R6, R6, 0x1, RZ, 0x3c, !PT ;  /* 0x0000000106067812 */ /* 0x000fe200078e3cff */
[----:B------:R-:W-:Y:S01]  /*04c0*/  IMAD.MOV.U32 R5, RZ, RZ, R7 ;  /* 0x000000ffff057224 */ /* 0x000fe200078e0007 */
[----:B------:R-:W-:Y:S06]  /*04d0*/  BRA `(.L_x_4) ;  /* 0x00000000006c7947 */ /* 0x000fec0003800000 */
.L_x_27:
[----:B------:R-:W-:Y:S01]  /*04e0*/  IADD3 R4, P0, PT, R12, -0x2, RZ ;  /* 0xfffffffe0c047810 */ /* 0x000fe20007f1e0ff */
[----:B------:R-:W-:Y:S01]  /*04f0*/  IMAD.MOV.U32 R8, RZ, RZ, 0x3 ;  /* 0x00000003ff087424 */ /* 0x000fe200078e00ff */
[----:B------:R-:W-:Y:S02]  /*0500*/  LOP3.LUT R6, R6, 0x1, RZ, 0x3c, !PT ;  /* 0x0000000106067812 */ /* 0x000fe400078e3cff */
[----:B------:R-:W-:Y:S01]  /*0510*/  IADD3.X R5, PT, PT, R13, -0x1, RZ, P0, !PT ;  /* 0xffffffff0d057810 */ /* 0x000fe200007fe4ff */
[----:B------:R-:W-:Y:S08]  /*0520*/  BRA `(.L_x_4) ;  /* 0x0000000000587947 */ /* 0x000ff00003800000 */
.L_x_5:
[----:B------:R-:W-:Y:S01]  /*0530*/  IMAD.MOV.U32 R8, RZ, RZ, -0x5 ;  /* 0xfffffffbff087424 */ /* 0x000fe200078e00ff */
[----:B------:R-:W0:Y:S01]  /*0540*/  LDC.64 R12, c[0x0][0x390] ;  /* 0x0000e400ff0c7b82 */ /* 0x000e220000000a00 */
[----:B------:R-:W-:-:S03]  /*0550*/  IMAD.MOV.U32 R9, RZ, RZ, -0x1 ;  /* 0xffffffffff097424 */ /* 0x000fc600078e00ff */
[----:B------:R-:W-:Y:S01]  /*0560*/  VIADDMNMX.U32 R7, R7, R8, 0x2, PT ;  /* 0x0000000207077446 */ /* 0x000fe20003800008 */
[----:B------:R-:W-:-:S04]  /*0570*/  IMAD.MOV.U32 R8, RZ, RZ, -0x8 ;  /* 0xfffffff8ff087424 */ /* 0x000fc800078e00ff */
[----:B------:R-:W-:-:S04]  /*0580*/  IMAD.SHL.U32 R18, R7, 0x4, RZ ;  /* 0x0000000407127824 */ /* 0x000fc800078e00ff */
[----:B------:R-:W1:Y:S01]  /*0590*/  LDC R10, c[0x2][R18+0x1c] ;  /* 0x00800700120a7b82 */ /* 0x000e620000000800 */
[----:B0-----:R-:W-:-:S05]  /*05a0*/  IMAD.WIDE.U32 R8, R12, 0x1, R8 ;  /* 0x000000010c087825 */ /* 0x001fca00078e0008 */
[----:B------:R-:W-:Y:S02]  /*05b0*/  IADD3 R7, PT, PT, R13, R9, RZ ;  /* 0x000000090d077210 */ /* 0x000fe40007ffe0ff */
[----:B-1----:R-:W-:-:S04]  /*05c0*/  SHF.R.S32.HI R11, RZ, 0x1f, R10 ;  /* 0x0000001fff0b7819 */ /* 0x002fc8000001140a */
.L_x_30:
[----:B------:R-:W-:Y:S05]  /*05d0*/  BRX R10 -0x5e0                                                             (*"BRANCH_TARGETS .L_x_31,.L_x_32,.L_x_25"*) ;  /* 0xfffffff80a887949 */ /* 0x000fea000383ffff */
.L_x_32:
[----:B------:R-:W-:Y:S02]  /*05e0*/  IMAD.MOV.U32 R4, RZ, RZ, R8 ;  /* 0x000000ffff047224 */ /* 0x000fe400078e0008 */
[----:B------:R-:W-:Y:S02]  /*05f0*/  IMAD.MOV.U32 R5, RZ, RZ, R7 ;  /* 0x000000ffff057224 */ /* 0x000fe400078e0007 */
[----:B------:R-:W-:Y:S01]  /*0600*/  IMAD.MOV.U32 R8, RZ, RZ, 0x9 ;  /* 0x00000009ff087424 */ /* 0x000fe200078e00ff */
[----:B------:R-:W-:Y:S06]  /*0610*/  BRA `(.L_x_4) ;  /* 0x00000000001c7947 */ /* 0x000fec0003800000 */
.L_x_25:
[----:B------:R-:W-:Y:S02]  /*0620*/  IMAD.MOV.U32 R3, RZ, RZ, 0x4 ;  /* 0x00000004ff037424 */ /* 0x000fe400078e00ff */
[----:B------:R-:W-:Y:S01]  /*0630*/  IMAD.MOV.U32 R8, RZ, RZ, RZ ;  /* 0x000000ffff087224 */ /* 0x000fe200078e00ff */
[----:B------:R-:W-:Y:S06]  /*0640*/  BRA `(.L_x_4) ;  /* 0x0000000000107947 */ /* 0x000fec0003800000 */
.L_x_31:
[----:B------:R-:W-:Y:S01]  /*0650*/  IADD3 R4, P0, PT, R12, -0x6, RZ ;  /* 0xfffffffa0c047810 */ /* 0x000fe20007f1e0ff */
[----:B------:R-:W-:Y:S01]  /*0660*/  HFMA2 R8, -RZ, RZ, 0, 4.17232513427734375e-07 ;  /* 0x00000007ff087431 */ /* 0x000fe200000001ff */
[----:B------:R-:W-:Y:S02]  /*0670*/  LOP3.LUT R6, R6, 0x1, RZ, 0x3c, !PT ;  /* 0x0000000106067812 */ /* 0x000fe400078e3cff */
[----:B------:R-:W-:-:S09]  /*0680*/  IADD3.X R5, PT, PT, R13, -0x1, RZ, P0, !PT ;  /* 0xffffffff0d057810 */ /* 0x000fd200007fe4ff */
.L_x_4:
[----:B------:R-:W-:Y:S05]  /*0690*/  BSYNC.RECONVERGENT B0 ;  /* 0x0000000000007941 */ /* 0x000fea0003800200 */
.L_x_2:
[----:B------:R-:W0:Y:S01]  /*06a0*/  LDC.64 R10, c[0x0][0x380] ;  /* 0x0000e000ff0a7b82 */ /* 0x000e220000000a00 */
[----:B------:R-:W-:Y:S02]  /*06b0*/  IMAD.U32 R9, RZ, RZ, UR4 ;  /* 0x00000004ff097e24 */ /* 0x000fe4000f8e00ff */
[----:B------:R-:W-:Y:S02]  /*06c0*/  IMAD R7, R16, UR5, RZ ;  /* 0x0000000510077c24 */ /* 0x000fe4000f8e02ff */
[----:B------:R-:W-:-:S04]  /*06d0*/  IMAD.WIDE.U32 R18, R3, R16, R8 ;  /* 0x0000001003127225 */ /* 0x000fc800078e0008 */
[----:B------:R-:W-:Y:S02]  /*06e0*/  IMAD R7, R3, R17, R7 ;  /* 0x0000001103077224 */ /* 0x000fe400078e0207 */
[----:B------:R-:W-:Y:S02]  /*06f0*/  VIADD R9, R0, 0x8 ;  /* 0x0000000800097836 */ /* 0x000fe40000000000 */
[----:B------:R-:W-:Y:S02]  /*0700*/  IMAD.IADD R7, R19, 0x1, R7 ;  /* 0x0000000113077824 */ /* 0x000fe400078e0207 */
[----:B0-----:R-:W-:Y:S01]  /*0710*/  IMAD.WIDE R28, R29, 0x10, R10 ;  /* 0x000000101d1c7825 */ /* 0x001fe200078e020a */
[----:B------:R-:W-:-:S07]  /*0720*/  MOV R10, 0x740 ;  /* 0x00000740000a7802 */ /* 0x000fce0000000f00 */
[----:B------:R-:W-:Y:S05]  /*0730*/  CALL.REL.NOINC `($_Z9bbpKernelP2sJPyyyyy$_Z19fastModApproximatoryyRyS_) ;  /* 0x0000001800987944 */ /* 0x000fea0003c00000 */
[----:B------:R-:W-:Y:S01]  /*0740*/  ISETP.GE.U32.AND P0, PT, R16, R14, PT ;  /* 0x0000000e1000720c */ /* 0x000fe20003f06070 */
[----:B------:R-:W-:Y:S03]  /*0750*/  BSSY.RECONVERGENT B0, `(.L_x_6) ;  /* 0x0000038000007945 */ /* 0x000fe60003800200 */
[----:B------:R-:W-:-:S13]  /*0760*/  ISETP.GE.U32.AND.EX P0, PT, R17, R2, PT, P0 ;  /* 0x000000021100720c */ /* 0x000fda0003f06100 */
[----:B------:R-:W-:Y:S05]  /*0770*/  @!P0 BRA `(.L_x_7) ;  /* 0x0000000000d48947 */ /* 0x000fea0003800000 */
[----:B------:R-:W0:Y:S02]  /*0780*/  LDCU UR6, c[0x0][0x2f8] ;  /* 0x00005f00ff0677ac */ /* 0x000e240008000800 */
[----:B0-----:R-:W-:Y:S02]  /*0790*/  VIADD R20, R9, -UR6 ;  /* 0x8000000609147c36 */ /* 0x001fe40008000000 */
[----:B------:R-:W-:-:S04]  /*07a0*/  VIADD R0, R0, -UR6 ;  /* 0x8000000600007c36 */ /* 0x000fc80008000000 */
[----:B------:R-:W5:Y:S04]  /*07b0*/  LDL.64 R20, [R20] ;  /* 0x0000000014147983 */ /* 0x000f680000100a00 */
[----:B------:R0:W5:Y:S01]  /*07c0*/  LDL.64 R22, [R0] ;  /* 0x0000000000167983 */ /* 0x0001620000100a00 */
[----:B------:R-:W-:Y:S01]  /*07d0*/  MOV R10, R16 ;  /* 0x00000010000a7202 */ /* 0x000fe20000000f00 */
[----:B------:R-:W-:-:S07]  /*07e0*/  IMAD.MOV.U32 R9, RZ, RZ, R17 ;  /* 0x000000ffff097224 */ /* 0x000fce00078e0011 */
.L_x_11:
[----:B------:R-:W-:Y:S01]  /*07f0*/  ISETP.GT.U32.AND P0, PT, R18, 0xffffff, PT ;  /* 0x00ffffff1200780c */ /* 0x000fe20003f04070 */
[----:B------:R-:W-:Y:S01]  /*0800*/  IMAD.U32 R13, RZ, RZ, UR4 ;  /* 0x00000004ff0d7e24 */ /* 0x000fe2000f8e00ff */
[----:B------:R-:W-:Y:S01]  /*0810*/  BSSY.RECONVERGENT B1, `(.L_x_8) ;  /* 0x000001a000017945 */ /* 0x000fe20003800200 */
[----:B------:R-:W-:Y:S01]  /*0820*/  IMAD R11, R9, R3, RZ ;  /* 0x00000003090b7224 */ /* 0x000fe200078e02ff */
[----:B------:R-:W-:Y:S01]  /*0830*/  ISETP.GT.U32.AND.EX P0, PT, R7, RZ, PT, P0 ;  /* 0x000000ff0700720c */ /* 0x000fe20003f04100 */
[----:B------:R-:W-:Y:S02]  /*0840*/  IMAD.MOV.U32 R12, RZ, RZ, R8 ;  /* 0x000000ffff0c7224 */ /* 0x000fe400078e0008 */
[----:B------:R-:W-:Y:S02]  /*0850*/  IMAD R11, R10, UR5, R11 ;  /* 0x000000050a0b7c24 */ /* 0x000fe4000f8e020b */
[----:B------:R-:W-:-:S04]  /*0860*/  IMAD.WIDE.U32 R34, R3, R10, R12 ;  /* 0x0000000a03227225 */ /* 0x000fc800078e000c */
[----:B------:R-:W-:-:S04]  /*0870*/  IMAD.IADD R37, R35, 0x1, R11 ;  /* 0x0000000123257824 */ /* 0x000fc800078e020b */
[----:B------:R-:W-:Y:S05]  /*0880*/  @P0 BRA `(.L_x_9) ;  /* 0x0000000000480947 */ /* 0x000fea0003800000 */
[----:B0-----:R-:W-:-:S07]  /*0890*/  MOV R0, 0x8b0 ;  /* 0x000008b000007802 */ /* 0x001fce0000000f00 */
[----:B-----5:R-:W-:Y:S05]  /*08a0*/  CALL.REL.NOINC `($__internal_1_$__cuda_sm20_rem_u64) ;  /* 0x0000001c00fc7944 */ /* 0x020fea0003c00000 */
[C---:B------:R-:W-:Y:S01]  /*08b0*/  IMAD.SHL.U32 R23, R11.reuse, 0x2, RZ ;  /* 0x000000020b177824 */ /* 0x040fe200078e00ff */
[----:B------:R-:W-:-:S04]  /*08c0*/  SHF.L.U64.HI R22, R11, 0x1, R22 ;  /* 0x000000010b167819 */ /* 0x000fc80000010216 */
[----:B------:R-:W-:-:S04]  /*08d0*/  IADD3 R0, P1, PT, R23, -R34, RZ ;  /* 0x8000002217007210 */ /* 0x000fc80007f3e0ff */
[----:B------:R-:W-:Y:S02]  /*08e0*/  ISETP.LT.U32.AND P0, PT, R0, R23, PT ;  /* 0x000000170000720c */ /* 0x000fe40003f01070 */
[----:B------:R-:W-:-:S04]  /*08f0*/  IADD3.X R13, PT, PT, R22, ~R37, RZ, P1, !PT ;  /* 0x80000025160d7210 */ /* 0x000fc80000ffe4ff */
[----:B------:R-:W-:-:S04]  /*0900*/  ISETP.LT.U32.AND.EX P0, PT, R13, R22, PT, P0 ;  /* 0x000000160d00720c */ /* 0x000fc80003f01100 */
[----:B------:R-:W-:Y:S02]  /*0910*/  SEL R0, R0, R23, P0 ;  /* 0x0000001700007207 */ /* 0x000fe40000000000 */
[----:B------:R-:W-:-:S03]  /*0920*/  SEL R13, R13, R22, P0 ;  /* 0x000000160d0d7207 */ /* 0x000fc60000000000 */
[C---:B------:R-:W-:Y:S01]  /*0930*/  IMAD.SHL.U32 R11, R0.reuse, 0x2, RZ ;  /* 0x00000002000b7824 */ /* 0x040fe200078e00ff */
[----:B------:R-:W-:-:S04]  /*0940*/  SHF.L.U64.HI R0, R0, 0x1, R13 ;  /* 0x0000000100007819 */ /* 0x000fc8000001020d */
[----:B------:R-:W-:-:S04]  /*0950*/  IADD3 R22, P1, PT, R11, -R34, RZ ;  /* 0x800000220b167210 */ /* 0x000fc80007f3e0ff */
[----:B------:R-:W-:Y:S01]  /*0960*/  ISETP.LT.U32.AND P0, PT, R22, R11, PT ;  /* 0x0000000b1600720c */ /* 0x000fe20003f01070 */
[----:B------:R-:W-:-:S05]  /*0970*/  IMAD.X R23, R0, 0x1, ~R37, P1 ;  /* 0x0000000100177824 */ /* 0x000fca00008e0e25 */
[----:B------:R-:W-:-:S04]  /*0980*/  ISETP.LT.U32.AND.EX P0, PT, R23, R0, PT, P0 ;  /* 0x000000001700720c */ /* 0x000fc80003f01100 */
[----:B------:R-:W-:Y:S02]  /*0990*/  SEL R22, R22, R11, P0 ;  /* 0x0000000b16167207 */ /* 0x000fe40000000000 */
[----:B------:R-:W-:-:S07]  /*09a0*/  SEL R23, R23, R0, P0 ;  /* 0x0000000017177207 */ /* 0x000fce0000000000 */
.L_x_9:
[----:B------:R-:W-:Y:S05]  /*09b0*/  BSYNC.RECONVERGENT B1 ;  /* 0x0000000000017941 */ /* 0x000fea0003800200 */
.L_x_8:
[----:B------:R-:W-:Y:S01]  /*09c0*/  IMAD R11, R9, -0xa, RZ ;  /* 0xfffffff6090b7824 */ /* 0x000fe200078e02ff */
[----:B------:R-:W-:Y:S01]  /*09d0*/  BSSY.RECONVERGENT B1, `(.L_x_10) ;  /* 0x0000005000017945 */ /* 0x000fe20003800200 */
[----:B------:R-:W-:Y:S01]  /*09e0*/  IMAD.WIDE.U32 R32, R10, -0xa, R4 ;  /* 0xfffffff60a207825 */ /* 0x000fe200078e0004 */
[----:B0-----:R-:W-:-:S04]  /*09f0*/  MOV R0, 0xa20 ;  /* 0x00000a2000007802 */ /* 0x001fc80000000f00 */
[----:B------:R-:W-:-:S07]  /*0a00*/  IADD3 R36, PT, PT, R33, -R10, R11 ;  /* 0x8000000a21247210 */ /* 0x000fce0007ffe00b */
[----:B-----5:R-:W-:Y:S05]  /*0a10*/  CALL.REL.NOINC `($_Z9bbpKernelP2sJPyyyyy$_Z17modExpLeftToRightyRKyPyRKiy) ;  /* 0x00000000004c7944 */ /* 0x020fea0003c00000 */
[----:B------:R-:W-:Y:S05]  /*0a20*/  BSYNC.RECONVERGENT B1 ;  /* 0x0000000000017941 */ /* 0x000fea0003800200 */
.L_x_10:
[----:B------:R-:W-:Y:S02]  /*0a30*/  IADD3 R10, P0, PT, R10, -0x1, RZ ;  /* 0xffffffff0a0a7810 */ /* 0x000fe40007f1e0ff */
[----:B------:R-:W-:Y:S02]  /*0a40*/  IADD3 R22, P2, PT, R20, R22, RZ ;  /* 0x0000001614167210 */ /* 0x000fe40007f5e0ff */
[----:B------:R-:W-:Y:S02]  /*0a50*/  IADD3.X R9, PT, PT, R9, -0x1, RZ, P0, !PT ;  /* 0xffffffff09097810 */ /* 0x000fe400007fe4ff */
[C---:B------:R-:W-:Y:S01]  /*0a60*/  ISETP.GE.U32.AND P1, PT, R10.reuse, R14, PT ;  /* 0x0000000e0a00720c */ /* 0x040fe20003f26070 */
[----:B------:R-:W-:Y:S01]  /*0a70*/  IMAD.X R23, R21, 0x1, R23, P2 ;  /* 0x0000000115177824 */ /* 0x000fe200010e0617 */
[----:B------:R-:W-:Y:S02]  /*0a80*/  ISETP.GT.U32.AND P0, PT, R10, R16, PT ;  /* 0x000000100a00720c */ /* 0x000fe40003f04070 */
[----:B------:R-:W-:-:S02]  /*0a90*/  ISETP.GE.U32.AND.EX P1, PT, R9, R2, PT, P1 ;  /* 0x000000020900720c */ /* 0x000fc40003f26110 */
[----:B------:R-:W-:Y:S02]  /*0aa0*/  ISETP.GT.U32.AND.EX P0, PT, R9, R17, PT, P0 ;  /* 0x000000110900720c */ /* 0x000fe40003f04100 */
[----:B------:R-:W-:-:S11]  /*0ab0*/  LOP3.LUT R6, R6, 0x1, RZ, 0x3c, !PT ;  /* 0x0000000106067812 */ /* 0x000fd600078e3cff */
[----:B------:R-:W-:Y:S05]  /*0ac0*/  @P1 BRA !P0, `(.L_x_11) ;  /* 0xfffffffc00481947 */ /* 0x000fea000403ffff */
.L_x_7:
[----:B------:R-:W-:Y:S05]  /*0ad0*/  BSYNC.RECONVERGENT B0 ;  /* 0x0000000000007941 */ /* 0x000fea0003800200 */
.L_x_6:
[----:B------:R-:W-:-:S04]  /*0ae0*/  PRMT R0, R14, 0x9910, RZ ;  /* 0x000099100e007816 */ /* 0x000fc800000000ff */
[----:B------:R-:W-:-:S13]  /*0af0*/  ISETP.NE.AND P0, PT, R0, RZ, PT ;  /* 0x000000ff0000720c */ /* 0x000fda0003f05270 */
[----:B------:R-:W-:Y:S05]  /*0b00*/  @P0 EXIT ;  /* 0x000000000000094d */ /* 0x000fea0003800000 */
[----:B------:R-:W0:Y:S01]  /*0b10*/  LDC.64 R2, c[0x0][0x388] ;  /* 0x0000e200ff027b82 */ /* 0x000e220000000a00 */
[----:B------:R-:W0:Y:S02]  /*0b20*/  LDCU.64 UR4, c[0x0][0x358] ;  /* 0x00006b00ff0477ac */ /* 0x000e240008000a00 */
[----:B0-----:R-:W-:Y:S01]  /*0b30*/  REDG.E.MAX.64.STRONG.GPU desc[UR4][R2.64], R16 ;  /* 0x000000100200798e */ /* 0x001fe2000d12e504 */
[----:B------:R-:W-:Y:S05]  /*0b40*/  EXIT ;  /* 0x000000000000794d */ /* 0x000fea0003800000 */
        .type           $_Z9bbpKernelP2sJPyyyyy$_Z17modExpLeftToRightyRKyPyRKiy,@function
        .size           $_Z9bbpKernelP2sJPyyyyy$_Z17modExpLeftToRightyRKyPyRKiy,($_Z9bbpKernelP2sJPyyyyy$_Z19fastModApproximatoryyRyS_ - $_Z9bbpKernelP2sJPyyyyy$_Z17modExpLeftToRightyRKyPyRKiy)
$_Z9bbpKernelP2sJPyyyyy$_Z17modExpLeftToRightyRKyPyRKiy:
[----:B------:R-:W-:Y:S01]  /*0b50*/  IMAD.WIDE.U32 R12, R34, 0x3, RZ ;  /* 0x00000003220c7825 */ /* 0x000fe200078e00ff */
[----:B------:R-:W-:Y:S01]  /*0b60*/  UMOV UR6, 0x2 ;  /* 0x0000000200067882 */ /* 0x000fe20000000000 */
[----:B------:R-:W-:Y:S01]  /*0b70*/  UMOV UR7, 0x0 ;  /* 0x0000000000077882 */ /* 0x000fe20000000000 */
[----:B------:R-:W-:Y:S01]  /*0b80*/  IADD3 R38, PT, PT, -R32, 0x80, RZ ;  /* 0x0000008020267810 */ /* 0x000fe20007ffe1ff */
[----:B------:R-:W-:Y:S01]  /*0b90*/  IMAD R25, R37, 0x3, RZ ;  /* 0x0000000325197824 */ /* 0x000fe200078e02ff */
[----:B------:R-:W-:Y:S01]  /*0ba0*/  LOP3.LUT R26, R12, 0x2, RZ, 0x3c, !PT ;  /* 0x000000020c1a7812 */ /* 0x000fe200078e3cff */
[----:B------:R-:W-:Y:S02]  /*0bb0*/  BSSY.RECONVERGENT B2, `(.L_x_12) ;  /* 0x0000061000027945 */ /* 0x000fe40003800200 */
[----:B------:R-:W-:Y:S01]  /*0bc0*/  IMAD.IADD R25, R13, 0x1, R25 ;  /* 0x000000010d197824 */ /* 0x000fe200078e0219 */
[----:B------:R-:W-:-:S05]  /*0bd0*/  IADD3 R11, P0, PT, RZ, -R26, RZ ;  /* 0x8000001aff0b7210 */ /* 0x000fca0007f1e0ff */
[----:B------:R-:W-:-:S04]  /*0be0*/  IMAD.X R13, RZ, RZ, ~R25, P0 ;  /* 0x000000ffff0d7224 */ /* 0x000fc800000e0e19 */
[----:B------:R-:W-:Y:S02]  /*0bf0*/  IMAD R24, R13, R34, RZ ;  /* 0x000000220d187224 */ /* 0x000fe400078e02ff */
[----:B------:R-:W-:-:S04]  /*0c00*/  IMAD.WIDE.U32 R12, R34, R11, UR6 ;  /* 0x00000006220c7e25 */ /* 0x000fc8000f8e000b */
[----:B------:R-:W-:-:S05]  /*0c10*/  IMAD R11, R37, R11, R24 ;  /* 0x0000000b250b7224 */ /* 0x000fca00078e0218 */
[----:B------:R-:W-:-:S05]  /*0c20*/  IADD3 R11, PT, PT, R13, R11, RZ ;  /* 0x0000000b0d0b7210 */ /* 0x000fca0007ffe0ff */
[-C--:B------:R-:W-:Y:S02]  /*0c30*/  IMAD R11, R11, R26.reuse, RZ ;  /* 0x0000001a0b0b7224 */ /* 0x080fe400078e02ff */
[----:B------:R-:W-:-:S04]  /*0c40*/  IMAD.WIDE.U32 R26, R12, R26, RZ ;  /* 0x0000001a0c1a7225 */ /* 0x000fc800078e00ff */
[----:B------:R-:W-:Y:S01]  /*0c50*/  IMAD R25, R25, R12, R11 ;  /* 0x0000000c19197224 */ /* 0x000fe200078e020b */
[----:B------:R-:W-:-:S03]  /*0c60*/  IADD3 R11, P0, PT, RZ, -R26, RZ ;  /* 0x8000001aff0b7210 */ /* 0x000fc60007f1e0ff */
[----:B------:R-:W-:-:S04]  /*0c70*/  IMAD.IADD R25, R27, 0x1, R25 ;  /* 0x000000011b197824 */ /* 0x000fc800078e0219 */
[----:B------:R-:W-:Y:S01]  /*0c80*/  IMAD.X R13, RZ, RZ, ~R25, P0 ;  /* 0x000000ffff0d7224 */ /* 0x000fe200000e0e19 */
[----:B------:R-:W-:-:S03]  /*0c90*/  ISETP.GT.U32.AND P0, PT, R32, 0x80, PT ;  /* 0x000000802000780c */ /* 0x000fc60003f04070 */
[----:B------:R-:W-:Y:S01]  /*0ca0*/  IMAD R24, R13, R34, RZ ;  /* 0x000000220d187224 */ /* 0x000fe200078e02ff */
[----:B------:R-:W-:Y:S01]  /*0cb0*/  ISETP.GT.U32.AND.EX P0, PT, R36, RZ, PT, P0 ;  /* 0x000000ff2400720c */ /* 0x000fe20003f04100 */
[----:B------:R-:W-:-:S04]  /*0cc0*/  IMAD.WIDE.U32 R12, R34, R11, UR6 ;  /* 0x00000006220c7e25 */ /* 0x000fc8000f8e000b */
[----:B------:R-:W-:-:S04]  /*0cd0*/  IMAD R11, R37, R11, R24 ;  /* 0x0000000b250b7224 */ /* 0x000fc800078e0218 */
[----:B------:R-:W-:-:S04]  /*0ce0*/  IMAD.IADD R11, R13, 0x1, R11 ;  /* 0x000000010d0b7824 */ /* 0x000fc800078e020b */
[-C--:B------:R-:W-:Y:S02]  /*0cf0*/  IMAD R11, R11, R26.reuse, RZ ;  /* 0x0000001a0b0b7224 */ /* 0x080fe400078e02ff */
[----:B------:R-:W-:-:S04]  /*0d00*/  IMAD.WIDE.U32 R26, R12, R26, RZ ;  /* 0x0000001a0c1a7225 */ /* 0x000fc800078e00ff */
[----:B------:R-:W-:Y:S01]  /*0d10*/  IMAD R13, R25, R12, R11 ;  /* 0x0000000c190d7224 */ /* 0x000fe200078e020b */
[----:B------:R-:W-:Y:S02]  /*0d20*/  IADD3 R25, P1, PT, RZ, -R26, RZ ;  /* 0x8000001aff197210 */ /* 0x000fe40007f3e0ff */
[----:B------:R-:W-:Y:S01]  /*0d30*/  SEL R11, R32, 0x80, P0 ;  /* 0x00000080200b7807 */ /* 0x000fe20000000000 */
[----:B------:R-:W-:Y:S01]  /*0d40*/  IMAD.IADD R13, R27, 0x1, R13 ;  /* 0x000000011b0d7824 */ /* 0x000fe200078e020d */
[----:B------:R-:W-:Y:S02]  /*0d50*/  SEL R12, R36, RZ, P0 ;  /* 0x000000ff240c7207 */ /* 0x000fe40000000000 */
[----:B------:R-:W-:Y:S01]  /*0d60*/  IADD3 R11, P0, PT, R11, -0x40, RZ ;  /* 0xffffffc00b0b7810 */ /* 0x000fe20007f1e0ff */
[----:B------:R-:W-:-:S03]  /*0d70*/  IMAD.X R27, RZ, RZ, ~R13, P1 ;  /* 0x000000ffff1b7224 */ /* 0x000fc600008e0e0d */
[----:B------:R-:W-:Y:S01]  /*0d80*/  IADD3.X R12, PT, PT, R12, -0x1, RZ, P0, !PT ;  /* 0xffffffff0c0c7810 */ /* 0x000fe200007fe4ff */
[----:B------:R-:W-:-:S03]  /*0d90*/  IMAD R24, R27, R34, RZ ;  /* 0x000000221b187224 */ /* 0x000fc600078e02ff */
[----:B------:R-:W-:Y:S01]  /*0da0*/  ISETP.NE.U32.AND P0, PT, R12, RZ, PT ;  /* 0x000000ff0c00720c */ /* 0x000fe20003f05070 */
[-C--:B------:R-:W-:Y:S02]  /*0db0*/  IMAD R27, R37, R25.reuse, R24 ;  /* 0x00000019251b7224 */ /* 0x080fe400078e0218 */
[----:B------:R-:W-:Y:S01]  /*0dc0*/  IMAD.WIDE.U32 R24, R34, R25, UR6 ;  /* 0x0000000622187e25 */ /* 0x000fe2000f8e0019 */
[----:B------:R-:W-:-:S04]  /*0dd0*/  SEL R33, R11, R12, !P0 ;  /* 0x0000000c0b217207 */ /* 0x000fc80004000000 */
[----:B------:R-:W-:Y:S02]  /*0de0*/  IADD3 R25, PT, PT, R25, R27, RZ ;  /* 0x0000001b19197210 */ /* 0x000fe40007ffe0ff */
[----:B------:R-:W0:Y:S03]  /*0df0*/  FLO.U32 R33, R33 ;  /* 0x0000002100217300 */ /* 0x000e2600000e0000 */
[-C--:B------:R-:W-:Y:S02]  /*0e00*/  IMAD R25, R25, R26.reuse, RZ ;  /* 0x0000001a19197224 */ /* 0x080fe400078e02ff */
[----:B------:R-:W-:-:S04]  /*0e10*/  IMAD.WIDE.U32 R26, R24, R26, RZ ;  /* 0x0000001a181a7225 */ /* 0x000fc800078e00ff */
[----:B------:R-:W-:Y:S01]  /*0e20*/  IMAD R25, R13, R24, R25 ;  /* 0x000000180d197224 */ /* 0x000fe200078e0219 */
[----:B------:R-:W-:-:S03]  /*0e30*/  IADD3 R31, P1, PT, RZ, -R26, RZ ;  /* 0x8000001aff1f7210 */ /* 0x000fc60007f3e0ff */
[----:B------:R-:W-:Y:S01]  /*0e40*/  IMAD.IADD R35, R27, 0x1, R25 ;  /* 0x000000011b237824 */ /* 0x000fe200078e0219 */
[----:B0-----:R-:W-:-:S03]  /*0e50*/  IADD3 R27, PT, PT, -R33, 0x3f, RZ ;  /* 0x0000003f211b7810 */ /* 0x001fc60007ffe1ff */
[----:B------:R-:W-:-:S04]  /*0e60*/  IMAD.X R13, RZ, RZ, ~R35, P1 ;  /* 0x000000ffff0d7224 */ /* 0x000fc800008e0e23 */
[----:B------:R-:W-:Y:S01]  /*0e70*/  IMAD R24, R13, R34, RZ ;  /* 0x000000220d187224 */ /* 0x000fe200078e02ff */
[----:B------:R-:W-:-:S03]  /*0e80*/  IADD3 R13, PT, PT, -R33, 0x1f, RZ ;  /* 0x0000001f210d7810 */ /* 0x000fc60007ffe1ff */
[-C--:B------:R-:W-:Y:S02]  /*0e90*/  IMAD R39, R37, R31.reuse, R24 ;  /* 0x0000001f25277224 */ /* 0x080fe400078e0218 */
[----:B------:R-:W-:Y:S01]  /*0ea0*/  IMAD.WIDE.U32 R30, R34, R31, UR6 ;  /* 0x00000006221e7e25 */ /* 0x000fe2000f8e001f */
[----:B------:R-:W0:Y:S03]  /*0eb0*/  LDC.64 R24, c[0x0][0x358] ;  /* 0x0000d600ff187b82 */ /* 0x000e260000000a00 */
[----:B------:R-:W-:Y:S01]  /*0ec0*/  @P0 IMAD.MOV R27, RZ, RZ, R13 ;  /* 0x000000ffff1b0224 */ /* 0x000fe200078e020d */
[----:B------:R-:W-:Y:S01]  /*0ed0*/  ISETP.GE.U32.AND P0, PT, R32, 0x80, PT ;  /* 0x000000802000780c */ /* 0x000fe20003f06070 */
[----:B------:R-:W-:Y:S02]  /*0ee0*/  IMAD.IADD R31, R31, 0x1, R39 ;  /* 0x000000011f1f7824 */ /* 0x000fe400078e0227 */
[----:B------:R-:W-:Y:S01]  /*0ef0*/  IMAD.MOV.U32 R13, RZ, RZ, R34 ;  /* 0x000000ffff0d7224 */ /* 0x000fe200078e0022 */
[----:B------:R-:W-:Y:S01]  /*0f00*/  LOP3.LUT R33, R27, 0x3f, RZ, 0x3c, !PT ;  /* 0x0000003f1b217812 */ /* 0x000fe200078e3cff */
[-C--:B------:R-:W-:Y:S01]  /*0f10*/  IMAD R32, R31, R26.reuse, RZ ;  /* 0x0000001a1f207224 */ /* 0x080fe200078e02ff */
[----:B------:R-:W-:Y:S01]  /*0f20*/  ISETP.GE.U32.AND.EX P0, PT, R36, RZ, PT, P0 ;  /* 0x000000ff2400720c */ /* 0x000fe20003f06100 */
[----:B------:R-:W-:Y:S01]  /*0f30*/  IMAD.WIDE.U32 R26, R30, R26, RZ ;  /* 0x0000001a1e1a7225 */ /* 0x000fe200078e00ff */
[----:B------:R-:W-:-:S02]  /*0f40*/  LOP3.LUT P1, R31, R33, 0x3, RZ, 0xc0, !PT ;  /* 0x00000003211f7812 */ /* 0x000fc4000782c0ff */
[----:B------:R-:W-:Y:S01]  /*0f50*/  SEL R34, R38, RZ, !P0 ;  /* 0x000000ff26227207 */ /* 0x000fe20004000000 */
[----:B------:R-:W-:Y:S01]  /*0f60*/  IMAD R35, R35, R30, R32 ;  /* 0x0000001e23237224 */ /* 0x000fe200078e0220 */
[----:B------:R-:W-:Y:S01]  /*0f70*/  MOV R32, R37 ;  /* 0x0000002500207202 */ /* 0x000fe20000000f00 */
[----:B------:R-:W-:Y:S02]  /*0f80*/  IMAD.MOV.U32 R30, RZ, RZ, R22 ;  /* 0x000000ffff1e7224 */ /* 0x000fe400078e0016 */
[----:B------:R-:W-:Y:S02]  /*0f90*/  IMAD.MOV.U32 R37, RZ, RZ, R23 ;  /* 0x000000ffff257224 */ /* 0x000fe400078e0017 */
[----:B------:R-:W-:-:S04]  /*0fa0*/  IMAD.IADD R35, R27, 0x1, R35 ;  /* 0x000000011b237824 */ /* 0x000fc800078e0223 */
[----:B------:R-:W-:Y:S05]  /*0fb0*/  @!P1 BRA `(.L_x_13) ;  /* 0x0000000000809947 */ /* 0x000fea0003800000 */
[----:B------:R-:W-:Y:S01]  /*0fc0*/  BSSY.RECONVERGENT B3, `(.L_x_14) ;  /* 0x000001e000037945 */ /* 0x000fe20003800200 */
[----:B------:R-:W-:Y:S02]  /*0fd0*/  VIADD R36, R33, 0xffffffff ;  /* 0xffffffff21247836 */ /* 0x000fe40000000000 */
[----:B------:R-:W-:-:S07]  /*0fe0*/  IMAD.MOV R33, RZ, RZ, -R31 ;  /* 0x000000ffff217224 */ /* 0x000fce00078e0a1f */
.L_x_15:
[----:B------:R-:W-:-:S04]  /*0ff0*/  IMAD.WIDE.U32 R38, R30, R37, RZ ;  /* 0x000000251e267225 */ /* 0x000fc800078e00ff */
[----:B------:R-:W-:Y:S01]  /*1000*/  IMAD.WIDE.U32 R30, R30, R30, RZ ;  /* 0x0000001e1e1e7225 */ /* 0x000fe200078e00ff */
[----:B------:R-:W-:-:S03]  /*1010*/  IADD3 R43, P0, PT, R38, R38, RZ ;  /* 0x00000026262b7210 */ /* 0x000fc60007f1e0ff */
[----:B------:R-:W-:Y:S01]  /*1020*/  VIADD R33, R33, 0x1 ;  /* 0x0000000121217836 */ /* 0x000fe20000000000 */
[----:B------:R-:W-:Y:S01]  /*1030*/  IADD3.X R41, P1, PT, R39, R39, RZ, P0, !PT ;  /* 0x0000002727297210 */ /* 0x000fe2000073e4ff */
[----:B------:R-:W-:Y:S01]  /*1040*/  IMAD.WIDE.U32 R38, R37, R37, RZ ;  /* 0x0000002525267225 */ /* 0x000fe200078e00ff */
[----:B------:R-:W-:-:S04]  /*1050*/  IADD3 R31, P0, PT, R31, R43, RZ ;  /* 0x0000002b1f1f7210 */ /* 0x000fc80007f1e0ff */
[----:B------:R-:W-:-:S04]  /*1060*/  IADD3.X R37, P0, PT, R38, R41, RZ, P0, !PT ;  /* 0x0000002926257210 */ /* 0x000fc8000071e4ff */
[----:B------:R-:W-:Y:S02]  /*1070*/  IADD3.X R38, PT, PT, RZ, RZ, R39, P0, P1 ;  /* 0x000000ffff267210 */ /* 0x000fe400007e2427 */
[----:B------:R-:W-:-:S05]  /*1080*/  IADD3 R39, PT, PT, -R26, RZ, RZ ;  /* 0x000000ff1a277210 */ /* 0x000fca0007ffe1ff */
[----:B------:R-:W-:-:S04]  /*1090*/  IMAD R41, R30, R39, RZ ;  /* 0x000000271e297224 */ /* 0x000fc800078e02ff */
[----:B------:R-:W-:-:S05]  /*10a0*/  IMAD.HI.U32 R30, P0, R41, R13, R30 ;  /* 0x0000000d291e7227 */ /* 0x000fca000780001e */
[----:B------:R-:W-:Y:S02]  /*10b0*/  IADD3.X R31, P0, PT, RZ, R37, RZ, P0, !PT ;  /* 0x00000025ff1f7210 */ /* 0x000fe4000071e4ff */
[----:B------:R-:W-:Y:S01]  /*10c0*/  SHF.R.U64 R37, R11, R36, R12 ;  /* 0x000000240b257219 */ /* 0x000fe2000000120c */
[----:B------:R-:W-:-:S04]  /*10d0*/  IMAD.WIDE.U32 R30, P1, R41, R32, R30 ;  /* 0x00000020291e7225 */ /* 0x000fc8000782001e */
[----:B------:R-:W-:Y:S01]  /*10e0*/  IMAD R39, R30, R39, RZ ;  /* 0x000000271e277224 */ /* 0x000fe200078e02ff */
[----:B------:R-:W-:Y:S02]  /*10f0*/  IADD3.X R38, PT, PT, RZ, RZ, R38, P1, P0 ;  /* 0x000000ffff267210 */ /* 0x000fe40000fe0426 */
[----:B------:R-:W-:Y:S01]  /*1100*/  ISETP.NE.AND P0, PT, R33, RZ, PT ;  /* 0x000000ff2100720c */ /* 0x000fe20003f05270 */
[----:B------:R-:W-:-:S04]  /*1110*/  IMAD.HI.U32 R30, P2, R39, R13, R30 ;  /* 0x0000000d271e7227 */ /* 0x000fc8000784001e */
[----:B------:R-:W-:Y:S02]  /*1120*/  IMAD.X R31, RZ, RZ, R38, P2 ;  /* 0x000000ffff1f7224 */ /* 0x000fe400010e0626 */
[----:B------:R-:W-:Y:S01]  /*1130*/  IMAD.WIDE.U32 R30, R39, R32, R30 ;  /* 0x00000020271e7225 */ /* 0x000fe200078e001e */
[----:B------:R-:W-:-:S04]  /*1140*/  LOP3.LUT R39, R37, 0x1, RZ, 0xc0, !PT ;  /* 0x0000000125277812 */ /* 0x000fc800078ec0ff */
[CC--:B------:R-:W-:Y:S01]  /*1150*/  SHF.L.U64.HI R37, R30.reuse, R39.reuse, R31 ;  /* 0x000000271e257219 */ /* 0x0c0fe2000001021f */
[----:B------:R-:W-:Y:S01]  /*1160*/  IMAD.MOV.U32 R31, RZ, RZ, R36 ;  /* 0x000000ffff1f7224 */ /* 0x000fe200078e0024 */
[----:B------:R-:W-:Y:S01]  /*1170*/  SHF.L.U32 R30, R30, R39, RZ ;  /* 0x000000271e1e7219 */ /* 0x000fe200000006ff */
[----:B------:R-:W-:Y:S01]  /*1180*/  VIADD R36, R36, 0xffffffff ;  /* 0xffffffff24247836 */ /* 0x000fe20000000000 */
[----:B------:R-:W-:Y:S06]  /*1190*/  @P0 BRA `(.L_x_15) ;  /* 0xfffffffc00940947 */ /* 0x000fec000383ffff */
[----:B------:R-:W-:Y:S05]  /*11a0*/  BSYNC.RECONVERGENT B3 ;  /* 0x0000000000037941 */ /* 0x000fea0003800200 */
.L_x_14:
[----:B------:R-:W-:-:S07]  /*11b0*/  IMAD.MOV.U32 R33, RZ, RZ, R31 ;  /* 0x000000ffff217224 */ /* 0x000fce00078e001f */
.L_x_13:
[----:B------:R-:W-:Y:S05]  /*11c0*/  BSYNC.RECONVERGENT B2 ;  /* 0x0000000000027941 */ /* 0x000fea0003800200 */
.L_x_12:
[----:B------:R-:W-:Y:S01]  /*11d0*/  BSSY.RECONVERGENT B2, `(.L_x_16) ;  /* 0x000005d000027945 */ /* 0x000fe20003800200 */
[----:B------:R-:W-:-:S07]  /*11e0*/  IADD3 R33, PT, PT, R33, -0x2, RZ ;  /* 0xfffffffe21217810 */ /* 0x000fce0007ffe0ff */
.L_x_17:
[----:B------:R-:W-:-:S04]  /*11f0*/  IMAD.WIDE.U32 R38, R30, R37, RZ ;  /* 0x000000251e267225 */ /* 0x000fc800078e00ff */
[----:B------:R-:W-:Y:S01]  /*1200*/  IMAD.WIDE.U32 R30, R30, R30, RZ ;  /* 0x0000001e1e1e7225 */ /* 0x000fe200078e00ff */
[----:B------:R-:W-:-:S03]  /*1210*/  IADD3 R41, P0, PT, R38, R38, RZ ;  /* 0x0000002626297210 */ /* 0x000fc60007f1e0ff */
[----:B------:R-:W-:Y:S01]  /*1220*/  IMAD.WIDE.U32 R36, R37, R37, RZ ;  /* 0x0000002525247225 */ /* 0x000fe200078e00ff */
[----:B------:R-:W-:Y:S02]  /*1230*/  IADD3.X R39, P0, PT, R39, R39, RZ, P0, !PT ;  /* 0x0000002727277210 */ /* 0x000fe4000071e4ff */
[----:B------:R-:W-:-:S04]  /*1240*/  IADD3 R31, P1, PT, R31, R41, RZ ;  /* 0x000000291f1f7210 */ /* 0x000fc80007f3e0ff */
[----:B------:R-:W-:-:S04]  /*1250*/  IADD3.X R38, P1, PT, R36, R39, RZ, P1, !PT ;  /* 0x0000002724267210 */ /* 0x000fc80000f3e4ff */
[----:B------:R-:W-:Y:S01]  /*1260*/  IADD3.X R36, PT, PT, RZ, RZ, R37, P1, P0 ;  /* 0x000000ffff247210 */ /* 0x000fe20000fe0425 */
[----:B------:R-:W-:-:S04]  /*1270*/  IMAD.MOV R37, RZ, RZ, -R26 ;  /* 0x000000ffff257224 */ /* 0x000fc800078e0a1a */
[----:B------:R-:W-:-:S04]  /*1280*/  IMAD R39, R30, R37, RZ ;  /* 0x000000251e277224 */ /* 0x000fc800078e02ff */
[----:B------:R-:W-:-:S05]  /*1290*/  IMAD.HI.U32 R30, P0, R39, R13, R30 ;  /* 0x0000000d271e7227 */ /* 0x000fca000780001e */
[----:B------:R-:W-:-:S03]  /*12a0*/  IADD3.X R31, P0, PT, RZ, R38, RZ, P0, !PT ;  /* 0x00000026ff1f7210 */ /* 0x000fc6000071e4ff */
[----:B------:R-:W-:-:S04]  /*12b0*/  IMAD.WIDE.U32 R30, P1, R39, R32, R30 ;  /* 0x00000020271e7225 */ /* 0x000fc8000782001e */
[----:B------:R-:W-:-:S04]  /*12c0*/  IMAD R39, R30, R37, RZ ;  /* 0x000000251e277224 */ /* 0x000fc800078e02ff */
[----:B------:R-:W-:Y:S01]  /*12d0*/  IMAD.HI.U32 R30, P2, R39, R13, R30 ;  /* 0x0000000d271e7227 */ /* 0x000fe2000784001e */
[----:B------:R-:W-:-:S03]  /*12e0*/  IADD3.X R31, PT, PT, RZ, RZ, R36, P1, P0 ;  /* 0x000000ffff1f7210 */ /* 0x000fc60000fe0424 */
[----:B------:R-:W-:Y:S02]  /*12f0*/  VIADD R36, R33, 0x1 ;  /* 0x0000000121247836 */ /* 0x000fe40000000000 */
[----:B------:R-:W-:-:S03]  /*1300*/  IMAD.X R31, RZ, RZ, R31, P2 ;  /* 0x000000ffff1f7224 */ /* 0x000fc600010e061f */
[----:B------:R-:W-:Y:S01]  /*1310*/  SHF.R.U64 R36, R11, R36, R12 ;  /* 0x000000240b247219 */ /* 0x000fe2000000120c */
[----:B------:R-:W-:-:S03]  /*1320*/  IMAD.WIDE.U32 R30, R39, R32, R30 ;  /* 0x00000020271e7225 */ /* 0x000fc600078e001e */
[----:B------:R-:W-:-:S04]  /*1330*/  LOP3.LUT R39, R36, 0x1, RZ, 0xc0, !PT ;  /* 0x0000000124277812 */ /* 0x000fc800078ec0ff */
[CC--:B------:R-:W-:Y:S02]  /*1340*/  SHF.L.U64.HI R36, R30.reuse, R39.reuse, R31 ;  /* 0x000000271e247219 */ /* 0x0c0fe4000001021f */
[----:B------:R-:W-:-:S05]  /*1350*/  SHF.L.U32 R31, R30, R39, RZ ;  /* 0x000000271e1f7219 */ /* 0x000fca00000006ff */
[----:B------:R-:W-:-:S04]  /*1360*/  IMAD.WIDE.U32 R38, R31, R36, RZ ;  /* 0x000000241f267225 */ /* 0x000fc800078e00ff */
[----:B------:R-:W-:Y:S01]  /*1370*/  IMAD.WIDE.U32 R30, R31, R31, RZ ;  /* 0x0000001f1f1e7225 */ /* 0x000fe200078e00ff */
[----:B------:R-:W-:-:S04]  /*1380*/  IADD3 R43, P0, PT, R38, R38, RZ ;  /* 0x00000026262b7210 */ /* 0x000fc80007f1e0ff */
[----:B------:R-:W-:Y:S01]  /*1390*/  IADD3.X R41, P1, PT, R39, R39, RZ, P0, !PT ;  /* 0x0000002727297210 */ /* 0x000fe2000073e4ff */
[----:B------:R-:W-:Y:S01]  /*13a0*/  IMAD.WIDE.U32 R38, R36, R36, RZ ;  /* 0x0000002424267225 */ /* 0x000fe200078e00ff */
[----:B------:R-:W-:-:S04]  /*13b0*/  IADD3 R31, P0, PT, R31, R43, RZ ;  /* 0x0000002b1f1f7210 */ /* 0x000fc80007f1e0ff */
[----:B------:R-:W-:-:S04]  /*13c0*/  IADD3.X R36, P0, PT, R38, R41, RZ, P0, !PT ;  /* 0x0000002926247210 */ /* 0x000fc8000071e4ff */
[----:B------:R-:W-:Y:S01]  /*13d0*/  IADD3.X R38, PT, PT, RZ, RZ, R39, P0, P1 ;  /* 0x000000ffff267210 */ /* 0x000fe200007e2427 */
[----:B------:R-:W-:-:S04]  /*13e0*/  IMAD R39, R30, R37, RZ ;  /* 0x000000251e277224 */ /* 0x000fc800078e02ff */
[----:B------:R-:W-:-:S05]  /*13f0*/  IMAD.HI.U32 R30, P0, R39, R13, R30 ;  /* 0x0000000d271e7227 */ /* 0x000fca000780001e */
[----:B------:R-:W-:Y:S02]  /*1400*/  IADD3.X R31, P0, PT, RZ, R36, RZ, P0, !PT ;  /* 0x00000024ff1f7210 */ /* 0x000fe4000071e4ff */
[----:B------:R-:W-:Y:S01]  /*1410*/  SHF.R.U64 R36, R11, R33, R12 ;  /* 0x000000210b247219 */ /* 0x000fe2000000120c */
[----:B------:R-:W-:-:S04]  /*1420*/  IMAD.WIDE.U32 R30, P1, R39, R32, R30 ;  /* 0x00000020271e7225 */ /* 0x000fc8000782001e */
[----:B------:R-:W-:Y:S01]  /*1430*/  IMAD R39, R30, R37, RZ ;  /* 0x000000251e277224 */ /* 0x000fe200078e02ff */
[----:B------:R-:W-:-:S03]  /*1440*/  IADD3.X R38, PT, PT, RZ, RZ, R38, P1, P0 ;  /* 0x000000ffff267210 */ /* 0x000fc60000fe0426 */
[----:B------:R-:W-:-:S04]  /*1450*/  IMAD.HI.U32 R30, P2, R39, R13, R30 ;  /* 0x0000000d271e7227 */ /* 0x000fc8000784001e */
[----:B------:R-:W-:Y:S02]  /*1460*/  IMAD.X R31, RZ, RZ, R38, P2 ;  /* 0x000000ffff1f7224 */ /* 0x000fe400010e0626 */
[----:B------:R-:W-:Y:S01]  /*1470*/  IMAD.WIDE.U32 R30, R39, R32, R30 ;  /* 0x00000020271e7225 */ /* 0x000fe200078e001e */
        /* <DEDUP_REMOVED lines=13> */
[----:B------:R-:W-:Y:S01]  /*1550*/  IADD3.X R31, P0, PT, RZ, R36, RZ, P0, !PT ;  /* 0x00000024ff1f7210 */ /* 0x000fe2000071e4ff */
[----:B------:R-:W-:Y:S02]  /*1560*/  VIADD R36, R33, 0xffffffff ;  /* 0xffffffff21247836 */ /* 0x000fe40000000000 */
[----:B------:R-:W-:-:S03]  /*1570*/  IMAD.WIDE.U32 R30, P1, R39, R32, R30 ;  /* 0x00000020271e7225 */ /* 0x000fc6000782001e */
[----:B------:R-:W-:Y:S01]  /*1580*/  SHF.R.U64 R36, R11, R36, R12 ;  /* 0x000000240b247219 */ /* 0x000fe2000000120c */
[----:B------:R-:W-:Y:S01]  /*1590*/  IMAD R39, R30, R37, RZ ;  /* 0x000000251e277224 */ /* 0x000fe200078e02ff */
[----:B------:R-:W-:-:S03]  /*15a0*/  IADD3.X R38, PT, PT, RZ, RZ, R38, P1, P0 ;  /* 0x000000ffff267210 */ /* 0x000fc60000fe0426 */
[----:B------:R-:W-:-:S05]  /*15b0*/  IMAD.HI.U32 R30, P2, R39, R13, R30 ;  /* 0x0000000d271e7227 */ /* 0x000fca000784001e */
[----:B------:R-:W-:-:S03]  /*15c0*/  IADD3.X R31, PT, PT, RZ, R38, RZ, P2, !PT ;  /* 0x00000026ff1f7210 */ /* 0x000fc600017fe4ff */
        /* <DEDUP_REMOVED lines=15> */
[C---:B------:R-:W-:Y:S02]  /*16c0*/  VIADD R36, R33.reuse, 0xfffffffe ;  /* 0xfffffffe21247836 */ /* 0x040fe40000000000 */
[----:B------:R-:W-:Y:S02]  /*16d0*/  VIADD R33, R33, 0xfffffffc ;  /* 0xfffffffc21217836 */ /* 0x000fe40000000000 */
[----:B------:R-:W-:Y:S01]  /*16e0*/  IMAD.WIDE.U32 R30, P1, R39, R32, R30 ;  /* 0x00000020271e7225 */ /* 0x000fe2000782001e */
[----:B------:R-:W-:-:S03]  /*16f0*/  SHF.R.U64 R36, R11, R36, R12 ;  /* 0x000000240b247219 */ /* 0x000fc6000000120c */
[----:B------:R-:W-:Y:S01]  /*1700*/  IMAD R37, R30, R37, RZ ;  /* 0x000000251e257224 */ /* 0x000fe200078e02ff */
[----:B------:R-:W-:Y:S02]  /*1710*/  IADD3.X R38, PT, PT, RZ, RZ, R38, P1, P0 ;  /* 0x000000ffff267210 */ /* 0x000fe40000fe0426 */
[----:B------:R-:W-:Y:S01]  /*1720*/  ISETP.NE.AND P0, PT, R33, -0x2, PT ;  /* 0xfffffffe2100780c */ /* 0x000fe20003f05270 */
[----:B------:R-:W-:Y:S01]  /*1730*/  IMAD.HI.U32 R30, P2, R37, R13, R30 ;  /* 0x0000000d251e7227 */ /* 0x000fe2000784001e */
[----:B------:R-:W-:-:S03]  /*1740*/  LOP3.LUT R39, R36, 0x1, RZ, 0xc0, !PT ;  /* 0x0000000124277812 */ /* 0x000fc600078ec0ff */
[----:B------:R-:W-:Y:S02]  /*1750*/  IMAD.X R31, RZ, RZ, R38, P2 ;  /* 0x000000ffff1f7224 */ /* 0x000fe400010e0626 */
[----:B------:R-:W-:-:S05]  /*1760*/  IMAD.WIDE.U32 R30, R37, R32, R30 ;  /* 0x00000020251e7225 */ /* 0x000fca00078e001e */
[CC--:B------:R-:W-:Y:S02]  /*1770*/  SHF.L.U64.HI R37, R30.reuse, R39.reuse, R31 ;  /* 0x000000271e257219 */ /* 0x0c0fe4000001021f */
[----:B------:R-:W-:Y:S01]  /*1780*/  SHF.L.U32 R30, R30, R39, RZ ;  /* 0x000000271e1e7219 */ /* 0x000fe200000006ff */
[----:B------:R-:W-:Y:S06]  /*1790*/  @P0 BRA `(.L_x_17) ;  /* 0xfffffff800940947 */ /* 0x000fec000383ffff */
[----:B------:R-:W-:Y:S05]  /*17a0*/  BSYNC.RECONVERGENT B2 ;  /* 0x0000000000027941 */ /* 0x000fea0003800200 */
.L_x_16:
[CC--:B------:R-:W-:Y:S02]  /*17b0*/  LEA R31, P1, -R13.reuse, R30.reuse, 0x1 ;  /* 0x0000001e0d1f7211 */ /* 0x0c0fe400078209ff */
[----:B------:R-:W-:Y:S02]  /*17c0*/  SHF.L.U64.HI R36, R13, 0x1, R32 ;  /* 0x000000010d247819 */ /* 0x000fe40000010220 */
[----:B------:R-:W-:-:S03]  /*17d0*/  ISETP.LT.U32.AND P0, PT, R31, R30, PT ;  /* 0x0000001e1f00720c */ /* 0x000fc60003f01070 */
[----:B------:R-:W-:-:S05]  /*17e0*/  IMAD.X R36, R37, 0x1, ~R36, P1 ;  /* 0x0000000125247824 */ /* 0x000fca00008e0e24 */
[----:B------:R-:W-:-:S04]  /*17f0*/  ISETP.LT.U32.AND.EX P0, PT, R36, R37, PT, P0 ;  /* 0x000000252400720c */ /* 0x000fc80003f01100 */
[----:B------:R-:W-:Y:S02]  /*1800*/  SEL R31, R31, R30, P0 ;  /* 0x0000001e1f1f7207 */ /* 0x000fe40000000000 */
[----:B------:R-:W-:Y:S02]  /*1810*/  SEL R30, R36, R37, P0 ;  /* 0x00000025241e7207 */ /* 0x000fe40000000000 */
[----:B------:R-:W-:-:S04]  /*1820*/  IADD3 R12, P1, PT, R31, -R13, RZ ;  /* 0x8000000d1f0c7210 */ /* 0x000fc80007f3e0ff */
[----:B------:R-:W-:Y:S01]  /*1830*/  ISETP.LT.U32.AND P0, PT, R12, R31, PT ;  /* 0x0000001f0c00720c */ /* 0x000fe20003f01070 */
[----:B------:R-:W-:Y:S01]  /*1840*/  IMAD.X R11, R30, 0x1, ~R32, P1 ;  /* 0x000000011e0b7824 */ /* 0x000fe200008e0e20 */
[----:B------:R-:W-:-:S04]  /*1850*/  ISETP.NE.AND P1, PT, R34, RZ, PT ;  /* 0x000000ff2200720c */ /* 0x000fc80003f25270 */
[----:B------:R-:W-:-:S04]  /*1860*/  ISETP.LT.U32.AND.EX P0, PT, R11, R30, PT, P0 ;  /* 0x0000001e0b00720c */ /* 0x000fc80003f01100 */
[----:B------:R-:W-:Y:S02]  /*1870*/  SEL R12, R12, R31, P0 ;  /* 0x0000001f0c0c7207 */ /* 0x000fe40000000000 */
[----:B------:R-:W-:-:S03]  /*1880*/  SEL R11, R11, R30, P0 ;  /* 0x0000001e0b0b7207 */ /* 0x000fc60000000000 */
[----:B------:R-:W-:Y:S05]  /*1890*/  @!P1 BRA `(.L_x_18) ;  /* 0x0000000400649947 */ /* 0x000fea0003800000 */
[----:B------:R-:W-:Y:S01]  /*18a0*/  ISETP.NE.U32.AND P0, PT, R12, RZ, PT ;  /* 0x000000ff0c00720c */ /* 0x000fe20003f05070 */
[----:B------:R-:W-:Y:S01]  /*18b0*/  IMAD.MOV.U32 R31, RZ, RZ, 0x0 ;  /* 0x00000000ff1f7424 */ /* 0x000fe200078e00ff */
[----:B------:R-:W-:Y:S02]  /*18c0*/  MOV R30, R0 ;  /* 0x00000000001e7202 */ /* 0x000fe40000000f00 */
[----:B------:R-:W-:-:S13]  /*18d0*/  ISETP.NE.AND.EX P0, PT, R11, RZ, PT, P0 ;  /* 0x000000ff0b00720c */ /* 0x000fda0003f05300 */
[----:B0-----:R-:W-:Y:S05]  /*18e0*/  @!P0 RET.REL.NODEC R30 `(_Z9bbpKernelP2sJPyyyyy) ;  /* 0xffffffe41ec48950 */ /* 0x001fea0003c3ffff */
[-C--:B------:R-:W-:Y:S01]  /*18f0*/  IMAD R27, R35, R12.reuse, RZ ;  /* 0x0000000c231b7224 */ /* 0x080fe200078e02ff */
[----:B------:R-:W-:Y:S01]  /*1900*/  ISETP.NE.AND P1, PT, R6, RZ, PT ;  /* 0x000000ff0600720c */ /* 0x000fe20003f25270 */
[----:B------:R-:W-:-:S04]  /*1910*/  IMAD.WIDE.U32 R30, R26, R12, RZ ;  /* 0x0000000c1a1e7225 */ /* 0x000fc800078e00ff */
[----:B------:R-:W-:Y:S01]  /*1920*/  IMAD R27, R11, R26, R27 ;  /* 0x0000001a0b1b7224 */ /* 0x000fe200078e021b */
[----:B------:R-:W-:-:S03]  /*1930*/  IADD3 R11, P0, PT, RZ, -R30, RZ ;  /* 0x8000001eff0b7210 */ /* 0x000fc60007f1e0ff */
[----:B------:R-:W-:Y:S02]  /*1940*/  IMAD.IADD R27, R31, 0x1, R27 ;  /* 0x000000011f1b7824 */ /* 0x000fe400078e021b */
[----:B------:R-:W-:-:S04]  /*1950*/  IMAD.WIDE.U32 R30, R32, R11, RZ ;  /* 0x0000000b201e7225 */ /* 0x000fc800078e00ff */
[----:B------:R-:W-:Y:S02]  /*1960*/  IMAD.X R27, RZ, RZ, ~R27, P0 ;  /* 0x000000ffff1b7224 */ /* 0x000fe400000e0e1b */
[----:B------:R-:W-:-:S03]  /*1970*/  IMAD.WIDE.U32 R36, R13, R11, RZ ;  /* 0x0000000b0d247225 */ /* 0x000fc600078e00ff */
[----:B------:R-:W-:Y:S01]  /*1980*/  SHF.R.U64 R11, R11, R34, R27 ;  /* 0x000000220b0b7219 */ /* 0x000fe2000000121b */
[----:B------:R-:W-:-:S04]  /*1990*/  IMAD.WIDE.U32 R30, P0, R13, R27, R30 ;  /* 0x0000001b0d1e7225 */ /* 0x000fc8000780001e */
[----:B------:R-:W-:Y:S01]  /*19a0*/  IMAD.X R13, RZ, RZ, RZ, P0 ;  /* 0x000000ffff0d7224 */ /* 0x000fe200000e06ff */
[----:B------:R-:W-:Y:S01]  /*19b0*/  IADD3 RZ, P0, PT, R37, R30, RZ ;  /* 0x0000001e25ff7210 */ /* 0x000fe20007f1e0ff */
[----:B------:R-:W-:-:S04]  /*19c0*/  IMAD.MOV.U32 R12, RZ, RZ, R31 ;  /* 0x000000ffff0c7224 */ /* 0x000fc800078e001f */
[----:B------:R-:W-:Y:S01]  /*19d0*/  IMAD.WIDE.U32.X R12, R32, R27, R12, P0 ;  /* 0x0000001b200c7225 */ /* 0x000fe200000e040c */
[----:B------:R-:W-:Y:S02]  /*19e0*/  ISETP.GT.AND P0, PT, R34, 0x40, PT ;  /* 0x000000402200780c */ /* 0x000fe40003f04270 */
[----:B------:R-:W-:Y:S02]  /*19f0*/  LOP3.LUT R12, RZ, R12, RZ, 0x33, !PT ;  /* 0x0000000cff0c7212 */ /* 0x000fe400078e33ff */
[----:B------:R-:W-:-:S03]  /*1a00*/  LOP3.LUT R31, RZ, R13, RZ, 0x33, !PT ;  /* 0x0000000dff1f7212 */ /* 0x000fc600078e33ff */
[-C--:B------:R-:W-:Y:S02]  /*1a10*/  IMAD R35, R35, R12.reuse, RZ ;  /* 0x0000000c23237224 */ /* 0x080fe400078e02ff */
[----:B------:R-:W-:-:S04]  /*1a20*/  IMAD.WIDE.U32 R12, R26, R12, RZ ;  /* 0x0000000c1a0c7225 */ /* 0x000fc800078e00ff */
[C---:B------:R-:W-:Y:S01]  /*1a30*/  @P0 IADD3 R33, PT, PT, R34.reuse, -0x40, RZ ;  /* 0xffffffc022210810 */ /* 0x040fe20007ffe0ff */
[----:B------:R-:W-:Y:S01]  /*1a40*/  IMAD R35, R31, R26, R35 ;  /* 0x0000001a1f237224 */ /* 0x000fe200078e0223 */
[----:B------:R-:W-:-:S03]  /*1a50*/  @!P0 IADD3 R31, PT, PT, -R34, 0x40, RZ ;  /* 0x00000040221f8810 */ /* 0x000fc60007ffe1ff */
[----:B------:R-:W-:Y:S01]  /*1a60*/  IMAD.IADD R13, R13, 0x1, R35 ;  /* 0x000000010d0d7824 */ /* 0x000fe200078e0223 */
[C---:B------:R-:W-:Y:S02]  /*1a70*/  @!P0 SHF.L.U32 R26, R12.reuse, R31, RZ ;  /* 0x0000001f0c1a8219 */ /* 0x040fe400000006ff */
[----:B------:R-:W-:Y:S02]  /*1a80*/  SHF.R.U32.HI R35, RZ, R34, R27 ;  /* 0x00000022ff237219 */ /* 0x000fe4000001161b */
[C-C-:B------:R-:W-:Y:S02]  /*1a90*/  @P0 SHF.R.U64 R26, R12.reuse, R33, R13.reuse ;  /* 0x000000210c1a0219 */ /* 0x140fe4000000120d */
[--C-:B------:R-:W-:Y:S02]  /*1aa0*/  @!P0 SHF.L.U64.HI R30, R12, R31, R13.reuse ;  /* 0x0000001f0c1e8219 */ /* 0x100fe4000001020d */
[----:B------:R-:W-:Y:S02]  /*1ab0*/  @P0 SHF.R.U32.HI R30, RZ, R33, R13 ;  /* 0x00000021ff1e0219 */ /* 0x000fe4000001160d */
[----:B------:R-:W-:-:S02]  /*1ac0*/  IADD3 R37, P0, PT, R26, R11, RZ ;  /* 0x0000000b1a257210 */ /* 0x000fc40007f1e0ff */
[-CC-:B------:R-:W-:Y:S02]  /*1ad0*/  SHF.R.U64 R33, R12, R34.reuse, R13.reuse ;  /* 0x000000220c217219 */ /* 0x180fe4000000120d */
[----:B------:R-:W-:Y:S01]  /*1ae0*/  SHF.R.U32.HI R11, RZ, R34, R13 ;  /* 0x00000022ff0b7219 */ /* 0x000fe2000001160d */
[----:B------:R-:W-:Y:S01]  /*1af0*/  IMAD.X R35, R30, 0x1, R35, P0 ;  /* 0x000000011e237824 */ /* 0x000fe200000e0623 */
[----:B------:R-:W-:Y:S07]  /*1b00*/  @P1 BRA `(.L_x_19) ;  /* 0x0000000000641947 */ /* 0x000fee0003800000 */
[C---:B------:R-:W-:Y:S02]  /*1b10*/  R2UR UR6, R24.reuse ;  /* 0x00000000180672ca */ /* 0x040fe400000e0000 */
[C---:B------:R-:W-:Y:S02]  /*1b20*/  R2UR UR7, R25.reuse ;  /* 0x00000000190772ca */ /* 0x040fe400000e0000 */
[----:B------:R-:W-:Y:S02]  /*1b30*/  R2UR UR8, R24 ;  /* 0x00000000180872ca */ /* 0x000fe400000e0000 */
[----:B------:R-:W-:-:S09]  /*1b40*/  R2UR UR9, R25 ;  /* 0x00000000190972ca */ /* 0x000fd200000e0000 */
[----:B------:R-:W2:Y:S04]  /*1b50*/  LDG.E.64 R12, desc[UR6][R28.64] ;  /* 0x000000061c0c7981 */ /* 0x000ea8000c1e1b00 */
[----:B------:R-:W3:Y:S01]  /*1b60*/  LDG.E.64 R30, desc[UR8][R28.64+0x8] ;  /* 0x000008081c1e7981 */ /* 0x000ee2000c1e1b00 */
[----:B--2---:R-:W-:Y:S02]  /*1b70*/  IADD3 R26, P0, PT, R12, R37, RZ ;  /* 0x000000250c1a7210 */ /* 0x004fe40007f1e0ff */
[----:B---3--:R-:W-:-:S03]  /*1b80*/  IADD3 R30, P1, PT, R30, R33, RZ ;  /* 0x000000211e1e7210 */ /* 0x008fc60007f3e0ff */
[----:B------:R-:W-:Y:S01]  /*1b90*/  IMAD.X R27, R13, 0x1, R35, P0 ;  /* 0x000000010d1b7824 */ /* 0x000fe200000e0623 */
[----:B------:R-:W-:Y:S01]  /*1ba0*/  ISETP.GE.U32.AND P0, PT, R26, R12, PT ;  /* 0x0000000c1a00720c */ /* 0x000fe20003f06070 */
[----:B------:R-:W-:Y:S02]  /*1bb0*/  IMAD.MOV.U32 R12, RZ, RZ, R0 ;  /* 0x000000ffff0c7224 */ /* 0x000fe400078e0000 */
[----:B------:R-:W-:Y:S01]  /*1bc0*/  IMAD.X R31, R31, 0x1, R11, P1 ;  /* 0x000000011f1f7824 */ /* 0x000fe200008e060b */
[----:B------:R-:W-:Y:S01]  /*1bd0*/  ISETP.GE.U32.AND.EX P0, PT, R27, R13, PT, P0 ;  /* 0x0000000d1b00720c */ /* 0x000fe20003f06100 */
[----:B------:R-:W-:Y:S01]  /*1be0*/  HFMA2 R13, -RZ, RZ, 0, 0 ;  /* 0x00000000ff0d7431 */ /* 0x000fe200000001ff */
[----:B------:R-:W-:Y:S04]  /*1bf0*/  STG.E.64 desc[UR6][R28.64], R26 ;  /* 0x0000001a1c007986 */ /* 0x000fe8000c101b06 */
[----:B------:R0:W-:Y:S07]  /*1c00*/  STG.E.64 desc[UR8][R28.64+0x8], R30 ;  /* 0x0000081e1c007986 */ /* 0x0001ee000c101b08 */
[----:B0-----:R-:W-:Y:S05]  /*1c10*/  @P0 RET.REL.NODEC R12 `(_Z9bbpKernelP2sJPyyyyy) ;  /* 0xffffffe00cf80950 */ /* 0x001fea0003c3ffff */
[----:B------:R-:W-:Y:S01]  /*1c20*/  R2UR UR6, R24 ;  /* 0x00000000180672ca */ /* 0x000fe200000e0000 */
[----:B------:R-:W-:Y:S01]  /*1c30*/  IMAD.MOV.U32 R24, RZ, RZ, R0 ;  /* 0x000000ffff187224 */ /* 0x000fe200078e0000 */
[----:B------:R-:W-:Y:S01]  /*1c40*/  R2UR UR7, R25 ;  /* 0x00000000190772ca */ /* 0x000fe200000e0000 */
[----:B------:R-:W-:Y:S01]  /*1c50*/  IMAD.MOV.U32 R25, RZ, RZ, 0x0 ;  /* 0x00000000ff197424 */ /* 0x000fe200078e00ff */
[----:B------:R-:W-:-:S05]  /*1c60*/  IADD3 R12, P0, PT, R30, 0x1, RZ ;  /* 0x000000011e0c7810 */ /* 0x000fca0007f1e0ff */
[----:B------:R-:W-:-:S06]  /*1c70*/  IMAD.X R13, RZ, RZ, R31, P0 ;  /* 0x000000ffff0d7224 */ /* 0x000fcc00000e061f */
[----:B------:R0:W-:Y:S02]  /*1c80*/  STG.E.64 desc[UR6][R28.64+0x8], R12 ;  /* 0x0000080c1c007986 */ /* 0x0001e4000c101b06 */
[----:B0-----:R-:W-:Y:S05]  /*1c90*/  RET.REL.NODEC R24 `(_Z9bbpKernelP2sJPyyyyy) ;  /* 0xffffffe018d87950 */ /* 0x001fea0003c3ffff */
.L_x_19:
[C---:B------:R-:W-:Y:S02]  /*1ca0*/  R2UR UR6, R24.reuse ;  /* 0x00000000180672ca */ /* 0x040fe400000e0000 */
[C---:B------:R-:W-:Y:S02]  /*1cb0*/  R2UR UR7, R25.reuse ;  /* 0x00000000190772ca */ /* 0x040fe400000e0000 */
[----:B------:R-:W-:Y:S02]  /*1cc0*/  R2UR UR8, R24 ;  /* 0x00000000180872ca */ /* 0x000fe400000e0000 */
[----:B------:R-:W-:-:S09]  /*1cd0*/  R2UR UR9, R25 ;  /* 0x00000000190972ca */ /* 0x000fd200000e0000 */
[----:B------:R-:W2:Y:S04]  /*1ce0*/  LDG.E.64 R26, desc[UR6][R28.64] ;  /* 0x000000061c1a7981 */ /* 0x000ea8000c1e1b00 */
[----:B------:R-:W3:Y:S01]  /*1cf0*/  LDG.E.64 R12, desc[UR8][R28.64+0x8] ;  /* 0x000008081c0c7981 */ /* 0x000ee2000c1e1b00 */
[----:B------:R-:W-:Y:S01]  /*1d00*/  MOV R30, R0 ;  /* 0x00000000001e7202 */ /* 0x000fe20000000f00 */
[----:B------:R-:W-:Y:S01]  /*1d10*/  IMAD.MOV.U32 R31, RZ, RZ, 0x0 ;  /* 0x00000000ff1f7424 */ /* 0x000fe200078e00ff */
[CC--:B--2---:R-:W-:Y:S02]  /*1d20*/  ISETP.GE.U32.AND P0, PT, R26.reuse, R37.reuse, PT ;  /* 0x000000251a00720c */ /* 0x0c4fe40003f06070 */
[----:B------:R-:W-:Y:S02]  /*1d30*/  IADD3 R26, P1, PT, R26, -R37, RZ ;  /* 0x800000251a1a7210 */ /* 0x000fe40007f3e0ff */
[----:B------:R-:W-:-:S02]  /*1d40*/  ISETP.GE.U32.AND.EX P0, PT, R27, R35, PT, P0 ;  /* 0x000000231b00720c */ /* 0x000fc40003f06100 */
[----:B---3--:R-:W-:Y:S01]  /*1d50*/  IADD3 R12, P2, PT, R12, -R33, RZ ;  /* 0x800000210c0c7210 */ /* 0x008fe20007f5e0ff */
[----:B------:R-:W-:-:S04]  /*1d60*/  IMAD.X R27, R27, 0x1, ~R35, P1 ;  /* 0x000000011b1b7824 */ /* 0x000fc800008e0e23 */
[----:B------:R-:W-:Y:S01]  /*1d70*/  IMAD.X R13, R13, 0x1, ~R11, P2 ;  /* 0x000000010d0d7824 */ /* 0x000fe200010e0e0b */
[----:B------:R-:W-:Y:S04]  /*1d80*/  STG.E.64 desc[UR6][R28.64], R26 ;  /* 0x0000001a1c007986 */ /* 0x000fe8000c101b06 */
[----:B------:R0:W-:Y:S02]  /*1d90*/  STG.E.64 desc[UR8][R28.64+0x8], R12 ;  /* 0x0000080c1c007986 */ /* 0x0001e4000c101b08 */
[----:B0-----:R-:W-:Y:S05]  /*1da0*/  @P0 RET.REL.NODEC R30 `(_Z9bbpKernelP2sJPyyyyy) ;  /* 0xffffffe01e940950 */ /* 0x001fea0003c3ffff */
[----:B------:R-:W-:Y:S01]  /*1db0*/  R2UR UR6, R24 ;  /* 0x00000000180672ca */ /* 0x000fe200000e0000 */
[----:B------:R-:W-:Y:S01]  /*1dc0*/  IMAD.MOV.U32 R24, RZ, RZ, R0 ;  /* 0x000000ffff187224 */ /* 0x000fe200078e0000 */
[----:B------:R-:W-:Y:S01]  /*1dd0*/  R2UR UR7, R25 ;  /* 0x00000000190772ca */ /* 0x000fe200000e0000 */
[----:B------:R-:W-:Y:S01]  /*1de0*/  IMAD.MOV.U32 R25, RZ, RZ, 0x0 ;  /* 0x00000000ff197424 */ /* 0x000fe200078e00ff */
[----:B------:R-:W-:-:S04]  /*1df0*/  IADD3 R12, P0, PT, R12, -0x1, RZ ;  /* 0xffffffff0c0c7810 */ /* 0x000fc80007f1e0ff */
[----:B------:R-:W-:-:S07]  /*1e00*/  IADD3.X R13, PT, PT, R13, -0x1, RZ, P0, !PT ;  /* 0xffffffff0d0d7810 */ /* 0x000fce00007fe4ff */
[----:B------:R0:W-:Y:S02]  /*1e10*/  STG.E.64 desc[UR6][R28.64+0x8], R12 ;  /* 0x0000080c1c007986 */ /* 0x0001e4000c101b06 */
[----:B0-----:R-:W-:Y:S05]  /*1e20*/  RET.REL.NODEC R24 `(_Z9bbpKernelP2sJPyyyyy) ;  /* 0xffffffe018747950 */ /* 0x001fea0003c3ffff */
.L_x_18:
[----:B------:R-:W-:Y:S01]  /*1e30*/  ISETP.NE.U32.AND P0, PT, R12, RZ, PT ;  /* 0x000000ff0c00720c */ /* 0x000fe20003f05070 */
[----:B------:R-:W-:Y:S02]  /*1e40*/  IMAD.MOV.U32 R30, RZ, RZ, R0 ;  /* 0x000000ffff1e7224 */ /* 0x000fe400078e0000 */
[----:B------:R-:W-:Y:S01]  /*1e50*/  IMAD.MOV.U32 R31, RZ, RZ, 0x0 ;  /* 0x00000000ff1f7424 */ /* 0x000fe200078e00ff */
[----:B------:R-:W-:-:S13]  /*1e60*/  ISETP.NE.AND.EX P0, PT, R11, RZ, PT, P0 ;  /* 0x000000ff0b00720c */ /* 0x000fda0003f05300 */
[----:B0-----:R-:W-:Y:S05]  /*1e70*/  @!P0 RET.REL.NODEC R30 `(_Z9bbpKernelP2sJPyyyyy) ;  /* 0xffffffe01e608950 */ /* 0x001fea0003c3ffff */
[----:B------:R-:W-:-:S13]  /*1e80*/  ISETP.NE.AND P1, PT, R6, RZ, PT ;  /* 0x000000ff0600720c */ /* 0x000fda0003f25270 */
[C---:B------:R-:W-:Y:S02]  /*1e90*/  @!P1 R2UR UR8, R24.reuse ;  /* 0x00000000180892ca */ /* 0x040fe400000e0000 */
[C---:B------:R-:W-:Y:S02]  /*1ea0*/  @!P1 R2UR UR9, R25.reuse ;  /* 0x00000000190992ca */ /* 0x040fe400000e0000 */
[----:B------:R-:W-:Y:S02]  /*1eb0*/  @!P1 R2UR UR6, R24 ;  /* 0x00000000180692ca */ /* 0x000fe400000e0000 */
[----:B------:R-:W-:-:S09]  /*1ec0*/  @!P1 R2UR UR7, R25 ;  /* 0x00000000190792ca */ /* 0x000fd200000e0000 */
[----:B------:R-:W2:Y:S04]  /*1ed0*/  @!P1 LDG.E.64 R38, desc[UR8][R28.64] ;  /* 0x000000081c269981 */ /* 0x000ea8000c1e1b00 */
[----:B------:R-:W3:Y:S01]  /*1ee0*/  @!P1 LDG.E.64 R36, desc[UR6][R28.64+0x8] ;  /* 0x000008061c249981 */ /* 0x000ee2000c1e1b00 */
[----:B------:R-:W-:Y:S01]  /*1ef0*/  IMAD R27, R35, R12, RZ ;  /* 0x0000000c231b7224 */ /* 0x000fe200078e02ff */
[----:B------:R-:W-:Y:S01]  /*1f00*/  MOV R34, R0 ;  /* 0x0000000000227202 */ /* 0x000fe20000000f00 */
[----:B------:R-:W-:-:S04]  /*1f10*/  IMAD.WIDE.U32 R30, R26, R12, RZ ;  /* 0x0000000c1a1e7225 */ /* 0x000fc800078e00ff */
[----:B------:R-:W-:Y:S01]  /*1f20*/  IMAD R27, R11, R26, R27 ;  /* 0x0000001a0b1b7224 */ /* 0x000fe200078e021b */
[----:B------:R-:W-:-:S04]  /*1f30*/  IADD3 R11, P0, PT, RZ, -R30, RZ ;  /* 0x8000001eff0b7210 */ /* 0x000fc80007f1e0ff */
[----:B------:R-:W-:Y:S01]  /*1f40*/  IADD3 R27, PT, PT, R31, R27, RZ ;  /* 0x0000001b1f1b7210 */ /* 0x000fe20007ffe0ff */
[----:B------:R-:W-:-:S04]  /*1f50*/  IMAD.WIDE.U32 R30, R32, R11, RZ ;  /* 0x0000000b201e7225 */ /* 0x000fc800078e00ff */
[----:B------:R-:W-:-:S04]  /*1f60*/  IMAD.X R27, RZ, RZ, ~R27, P0 ;  /* 0x000000ffff1b7224 */ /* 0x000fc800000e0e1b */
[----:B------:R-:W-:-:S04]  /*1f70*/  IMAD.WIDE.U32 R30, P0, R13, R27, R30 ;  /* 0x0000001b0d1e7225 */ /* 0x000fc8000780001e */
[----:B------:R-:W-:-:S04]  /*1f80*/  IMAD.WIDE.U32 R12, R13, R11, RZ ;  /* 0x0000000b0d0c7225 */ /* 0x000fc800078e00ff */
[----:B------:R-:W-:Y:S01]  /*1f90*/  IMAD.MOV.U32 R12, RZ, RZ, R31 ;  /* 0x000000ffff0c7224 */ /* 0x000fe200078e001f */
[----:B------:R-:W-:Y:S01]  /*1fa0*/  IADD3 RZ, P2, PT, R13, R30, RZ ;  /* 0x0000001e0dff7210 */ /* 0x000fe20007f5e0ff */
[----:B------:R-:W-:-:S04]  /*1fb0*/  IMAD.X R13, RZ, RZ, RZ, P0 ;  /* 0x000000ffff0d7224 */ /* 0x000fc800000e06ff */
[----:B------:R-:W-:-:S03]  /*1fc0*/  IMAD.WIDE.U32.X R12, R32, R27, R12, P2 ;  /* 0x0000001b200c7225 */ /* 0x000fc600010e040c */
[----:B------:R-:W-:Y:S02]  /*1fd0*/  LOP3.LUT R12, RZ, R12, RZ, 0x33, !PT ;  /* 0x0000000cff0c7212 */ /* 0x000fe400078e33ff */
[----:B------:R-:W-:-:S03]  /*1fe0*/  LOP3.LUT R31, RZ, R13, RZ, 0x33, !PT ;  /* 0x0000000dff1f7212 */ /* 0x000fc600078e33ff */
[-C--:B------:R-:W-:Y:S02]  /*1ff0*/  IMAD R35, R35, R12.reuse, RZ ;  /* 0x0000000c23237224 */ /* 0x080fe400078e02ff */
[----:B------:R-:W-:-:S04]  /*2000*/  IMAD.WIDE.U32 R12, R26, R12, RZ ;  /* 0x0000000c1a0c7225 */ /* 0x000fc800078e00ff */
[----:B------:R-:W-:Y:S01]  /*2010*/  IMAD R35, R31, R26, R35 ;  /* 0x0000001a1f237224 */ /* 0x000fe200078e0223 */
[----:B--2---:R-:W-:-:S04]  /*2020*/  @!P1 IADD3 R30, P0, PT, R38, R11, RZ ;  /* 0x0000000b261e9210 */ /* 0x004fc80007f1e0ff */
[----:B------:R-:W-:Y:S01]  /*2030*/  @!P1 IADD3.X R31, P0, PT, R39, R27, RZ, P0, !PT ;  /* 0x0000001b271f9210 */ /* 0x000fe2000071e4ff */
[----:B------:R-:W-:Y:S02]  /*2040*/  IMAD.IADD R39, R35, 0x1, R13 ;  /* 0x0000000123277824 */ /* 0x000fe400078e020d */
[----:B------:R-:W-:Y:S01]  /*2050*/  IMAD.MOV.U32 R35, RZ, RZ, 0x0 ;  /* 0x00000000ff237424 */ /* 0x000fe200078e00ff */
[----:B---3--:R-:W-:Y:S01]  /*2060*/  @!P1 IADD3.X R32, P0, PT, R12, R36, RZ, P0, !PT ;  /* 0x000000240c209210 */ /* 0x008fe2000071e4ff */
[----:B------:R-:W-:Y:S04]  /*2070*/  @!P1 STG.E.64 desc[UR8][R28.64], R30 ;  /* 0x0000001e1c009986 */ /* 0x000fe8000c101b08 */
[----:B------:R-:W-:-:S05]  /*2080*/  @!P1 IMAD.X R33, R39, 0x1, R37, P0 ;  /* 0x0000000127219824 */ /* 0x000fca00000e0625 */
[----:B------:R0:W-:Y:S02]  /*2090*/  @!P1 STG.E.64 desc[UR6][R28.64+0x8], R32 ;  /* 0x000008201c009986 */ /* 0x0001e4000c101b06 */
[----:B0-----:R-:W-:Y:S05]  /*20a0*/  @!P1 RET.REL.NODEC R34 `(_Z9bbpKernelP2sJPyyyyy) ;  /* 0xffffffdc22d49950 */ /* 0x001fea0003c3ffff */
[C---:B------:R-:W-:Y:S02]  /*20b0*/  R2UR UR8, R24.reuse ;  /* 0x00000000180872ca */ /* 0x040fe400000e0000 */
[C---:B------:R-:W-:Y:S02]  /*20c0*/  R2UR UR9, R25.reuse ;  /* 0x00000000190972ca */ /* 0x040fe400000e0000 */
[----:B------:R-:W-:Y:S02]  /*20d0*/  R2UR UR6, R24 ;  /* 0x00000000180672ca */ /* 0x000fe400000e0000 */
[----:B------:R-:W-:-:S09]  /*20e0*/  R2UR UR7, R25 ;  /* 0x00000000190772ca */ /* 0x000fd200000e0000 */
[----:B------:R-:W2:Y:S04]  /*20f0*/  LDG.E.64 R30, desc[UR8][R28.64] ;  /* 0x000000081c1e7981 */ /* 0x000ea8000c1e1b00 */
[----:B------:R-:W3:Y:S01]  /*2100*/  LDG.E.64 R32, desc[UR6][R28.64+0x8] ;  /* 0x000008061c207981 */ /* 0x000ee2000c1e1b00 */
[----:B------:R-:W-:Y:S02]  /*2110*/  IMAD.MOV.U32 R24, RZ, RZ, R0 ;  /* 0x000000ffff187224 */ /* 0x000fe400078e0000 */
[----:B------:R-:W-:Y:S01]  /*2120*/  IMAD.MOV.U32 R25, RZ, RZ, 0x0 ;  /* 0x00000000ff197424 */ /* 0x000fe200078e00ff */
[----:B--2---:R-:W-:-:S04]  /*2130*/  IADD3 R26, P0, PT, -R11, R30, RZ ;  /* 0x0000001e0b1a7210 */ /* 0x004fc80007f1e1ff */
[----:B------:R-:W-:-:S04]  /*2140*/  IADD3.X R27, P0, PT, ~R27, R31, RZ, P0, !PT ;  /* 0x0000001f1b1b7210 */ /* 0x000fc8000071e5ff */
[----:B---3--:R-:W-:Y:S01]  /*2150*/  IADD3.X R12, P0, PT, R32, ~R12, RZ, P0, !PT ;  /* 0x8000000c200c7210 */ /* 0x008fe2000071e4ff */
[----:B------:R-:W-:Y:S04]  /*2160*/  STG.E.64 desc[UR8][R28.64], R26 ;  /* 0x0000001a1c007986 */ /* 0x000fe8000c101b08 */
[----:B------:R-:W-:-:S05]  /*2170*/  IMAD.X R13, R33, 0x1, ~R39, P0 ;  /* 0x00000001210d7824 */ /* 0x000fca00000e0e27 */
[----:B------:R0:W-:Y:S02]  /*2180*/  STG.E.64 desc[UR6][R28.64+0x8], R12 ;  /* 0x0000080c1c007986 */ /* 0x0001e4000c101b06 */
[----:B0-----:R-:W-:Y:S05]  /*2190*/  RET.REL.NODEC R24 `(_Z9bbpKernelP2sJPyyyyy) ;  /* 0xffffffdc18987950 */ /* 0x001fea0003c3ffff */
        .type           $_Z9bbpKernelP2sJPyyyyy$_Z19fastModApproximatoryyRyS_,@function
        .size           $_Z9bbpKernelP2sJPyyyyy$_Z19fastModApproximatoryyRyS_,($__internal_0_$__cuda_sm20_div_u64 - $_Z9bbpKernelP2sJPyyyyy$_Z19fastModApproximatoryyRyS_)
$_Z9bbpKernelP2sJPyyyyy$_Z19fastModApproximatoryyRyS_:
[----:B------:R-:W0:Y:S01]  /*21a0*/  LDCU UR6, c[0x0][0x2f8] ;  /* 0x00005f00ff0677ac */ /* 0x000e220008000800 */
[----:B------:R-:W-:Y:S01]  /*21b0*/  MOV R22, 0x21f0 ;  /* 0x000021f000167802 */ /* 0x000fe20000000f00 */
[----:B0-----:R-:W-:Y:S01]  /*21c0*/  VIADD R20, R0, -UR6 ;  /* 0x8000000600147c36 */ /* 0x001fe20008000000 */
[----:B------:R-:W-:-:S07]  /*21d0*/  IADD3 R11, PT, PT, R9, -UR6, RZ ;  /* 0x80000006090b7c10 */ /* 0x000fce000fffe0ff */
[----:B------:R-:W-:Y:S05]  /*21e0*/  CALL.REL.NOINC `($__internal_0_$__cuda_sm20_div_u64) ;  /* 0x0000000000a47944 */ /* 0x000fea0003c00000 */
[C---:B------:R-:W-:Y:S01]  /*21f0*/  IMAD.SHL.U32 R21, R12.reuse, 0x2, RZ ;  /* 0x000000020c157824 */ /* 0x040fe200078e00ff */
[----:B------:R-:W-:-:S03]  /*2200*/  SHF.L.U64.HI R23, R12, 0x1, R13 ;  /* 0x000000010c177819 */ /* 0x000fc6000001020d */
[-C--:B------:R-:W-:Y:S02]  /*2210*/  IMAD R22, R7, R21.reuse, RZ ;  /* 0x0000001507167224 */ /* 0x080fe400078e02ff */
[----:B------:R-:W-:-:S04]  /*2220*/  IMAD.WIDE.U32 R12, R18, R21, RZ ;  /* 0x00000015120c7225 */ /* 0x000fc800078e00ff */
[----:B------:R-:W-:Y:S01]  /*2230*/  IMAD R25, R23, R18, R22 ;  /* 0x0000001217197224 */ /* 0x000fe200078e0216 */
[----:B------:R-:W-:-:S03]  /*2240*/  IADD3 R27, P1, PT, RZ, -R12, RZ ;  /* 0x8000000cff1b7210 */ /* 0x000fc60007f3e0ff */
[----:B------:R-:W-:Y:S01]  /*2250*/  IMAD.IADD R12, R13, 0x1, R25 ;  /* 0x000000010d0c7824 */ /* 0x000fe200078e0219 */
[----:B------:R-:W-:-:S03]  /*2260*/  ISETP.GE.U32.AND P0, PT, R18, R27, PT ;  /* 0x0000001b1200720c */ /* 0x000fc60003f06070 */
[----:B------:R-:W-:-:S05]  /*2270*/  IMAD.X R12, RZ, RZ, ~R12, P1 ;  /* 0x000000ffff0c7224 */ /* 0x000fca00008e0e0c */
[----:B------:R-:W-:-:S04]  /*2280*/  ISETP.GE.U32.AND.EX P0, PT, R7, R12, PT, P0 ;  /* 0x0000000c0700720c */ /* 0x000fc80003f06100 */
[----:B------:R-:W-:-:S04]  /*2290*/  SEL R12, RZ, 0x1, P0 ;  /* 0x00000001ff0c7807 */ /* 0x000fc80000000000 */
[----:B------:R-:W-:-:S04]  /*22a0*/  LOP3.LUT R12, R21, R12, RZ, 0xfc, !PT ;  /* 0x0000000c150c7212 */ /* 0x000fc800078efcff */
[C---:B------:R-:W-:Y:S01]  /*22b0*/  SHF.L.U64.HI R13, R12.reuse, 0x1, R23 ;  /* 0x000000010c0d7819 */ /* 0x040fe20000010217 */
[----:B------:R-:W-:-:S04]  /*22c0*/  IMAD.SHL.U32 R21, R12, 0x2, RZ ;  /* 0x000000020c157824 */ /* 0x000fc800078e00ff */
[-C--:B------:R-:W-:Y:S02]  /*22d0*/  IMAD R25, R7, R21.reuse, RZ ;  /* 0x0000001507197224 */ /* 0x080fe400078e02ff */
[----:B------:R-:W-:-:S04]  /*22e0*/  IMAD.WIDE.U32 R22, R18, R21, RZ ;  /* 0x0000001512167225 */ /* 0x000fc800078e00ff */
[----:B------:R-:W-:Y:S01]  /*22f0*/  IMAD R25, R13, R18, R25 ;  /* 0x000000120d197224 */ /* 0x000fe200078e0219 */
[----:B------:R-:W-:-:S03]  /*2300*/  IADD3 R27, P1, PT, RZ, -R22, RZ ;  /* 0x80000016ff1b7210 */ /* 0x000fc60007f3e0ff */
[----:B------:R-:W-:Y:S01]  /*2310*/  IMAD.IADD R22, R23, 0x1, R25 ;  /* 0x0000000117167824 */ /* 0x000fe200078e0219 */
[----:B------:R-:W-:-:S04]  /*2320*/  ISETP.GE.U32.AND P0, PT, R18, R27, PT ;  /* 0x0000001b1200720c */ /* 0x000fc80003f06070 */
[----:B------:R-:W-:-:S04]  /*2330*/  IADD3.X R22, PT, PT, RZ, ~R22, RZ, P1, !PT ;  /* 0x80000016ff167210 */ /* 0x000fc80000ffe4ff */
[----:B------:R-:W-:-:S04]  /*2340*/  ISETP.GE.U32.AND.EX P0, PT, R7, R22, PT, P0 ;  /* 0x000000160700720c */ /* 0x000fc80003f06100 */
[----:B------:R-:W-:-:S04]  /*2350*/  SEL R12, RZ, 0x1, P0 ;  /* 0x00000001ff0c7807 */ /* 0x000fc80000000000 */
[----:B------:R-:W-:-:S05]  /*2360*/  LOP3.LUT R12, R21, R12, RZ, 0xfc, !PT ;  /* 0x0000000c150c7212 */ /* 0x000fca00078efcff */
[-C--:B------:R-:W-:Y:S01]  /*2370*/  IMAD R21, R7, R12.reuse, RZ ;  /* 0x0000000c07157224 */ /* 0x080fe200078e02ff */
[----:B------:R-:W-:Y:S01]  /*2380*/  STL.64 [R11], R12 ;  /* 0x0000000c0b007387 */ /* 0x000fe20000100a00 */
[----:B------:R-:W-:-:S04]  /*2390*/  IMAD.WIDE.U32 R22, R18, R12, RZ ;  /* 0x0000000c12167225 */ /* 0x000fc800078e00ff */
[----:B------:R-:W-:Y:S01]  /*23a0*/  IMAD R21, R13, R18, R21 ;  /* 0x000000120d157224 */ /* 0x000fe200078e0215 */
[----:B------:R-:W-:-:S03]  /*23b0*/  IADD3 R24, P0, PT, RZ, -R22, RZ ;  /* 0x80000016ff187210 */ /* 0x000fc60007f1e0ff */
[----:B------:R-:W-:-:S04]  /*23c0*/  IMAD.IADD R22, R23, 0x1, R21 ;  /* 0x0000000117167824 */ /* 0x000fc800078e0215 */
[----:B------:R-:W-:-:S05]  /*23d0*/  IMAD.X R25, RZ, RZ, ~R22, P0 ;  /* 0x000000ffff197224 */ /* 0x000fca00000e0e16 */
[----:B------:R-:W-:Y:S04]  /*23e0*/  STL.64 [R20], R24 ;  /* 0x0000001814007387 */ /* 0x000fe80000100a00 */
[----:B------:R-:W2:Y:S02]  /*23f0*/  LDL.64 R22, [R11] ;  /* 0x000000000b167983 */ /* 0x000ea40000100a00 */
[-C--:B--2---:R-:W-:Y:S02]  /*2400*/  IMAD R21, R23, R3.reuse, RZ ;  /* 0x0000000317157224 */ /* 0x084fe400078e02ff */
[----:B------:R-:W-:-:S04]  /*2410*/  IMAD.WIDE.U32 R26, R22, R3, RZ ;  /* 0x00000003161a7225 */ /* 0x000fc800078e00ff */
[----:B------:R-:W-:Y:S02]  /*2420*/  IMAD R21, R22, UR5, R21 ;  /* 0x0000000516157c24 */ /* 0x000fe4000f8e0215 */
[----:B------:R-:W-:Y:S02]  /*2430*/  IMAD.MOV.U32 R22, RZ, RZ, R10 ;  /* 0x000000ffff167224 */ /* 0x000fe400078e000a */
[----:B------:R-:W-:Y:S02]  /*2440*/  IMAD.IADD R27, R27, 0x1, R21 ;  /* 0x000000011b1b7824 */ /* 0x000fe400078e0215 */
[----:B------:R-:W-:-:S03]  /*2450*/  IMAD.MOV.U32 R23, RZ, RZ, 0x0 ;  /* 0x00000000ff177424 */ /* 0x000fc600078e00ff */
[----:B------:R0:W-:Y:S02]  /*2460*/  STL.64 [R11], R26 ;  /* 0x0000001a0b007387 */ /* 0x0001e40000100a00 */
[----:B0-----:R-:W-:Y:S05]  /*2470*/  RET.REL.NODEC R22 `(_Z9bbpKernelP2sJPyyyyy) ;  /* 0xffffffd816e07950 */ /* 0x001fea0003c3ffff */
        .weak           $__internal_0_$__cuda_sm20_div_u64
        .type           $__internal_0_$__cuda_sm20_div_u64,@function
        .size           $__internal_0_$__cuda_sm20_div_u64,($__internal_1_$__cuda_sm20_rem_u64 - $__internal_0_$__cuda_sm20_div_u64)
$__internal_0_$__cuda_sm20_div_u64:
[----:B------:R-:W-:Y:S01]  /*2480*/  MOV R26, R18 ;  /* 0x00000012001a7202 */ /* 0x000fe20000000f00 */
[----:B------:R-:W-:-:S04]  /*2490*/  IMAD.MOV.U32 R27, RZ, RZ, R7 ;  /* 0x000000ffff1b7224 */ /* 0x000fc800078e0007 */
[----:B------:R-:W0:Y:S08]  /*24a0*/  I2F.U64.RP R21, R26 ;  /* 0x0000001a00157312 */ /* 0x000e300000309000 */
[----:B0-----:R-:W0:Y:S02]  /*24b0*/  MUFU.RCP R21, R21 ;  /* 0x0000001500157308 */ /* 0x001e240000001000 */
[----:B0-----:R-:W-:-:S06]  /*24c0*/  VIADD R12, R21, 0x1ffffffe ;  /* 0x1ffffffe150c7836 */ /* 0x001fcc0000000000 */
[----:B------:R-:W0:Y:S02]  /*24d0*/  F2I.U64.TRUNC R12, R12 ;  /* 0x0000000c000c7311 */ /* 0x000e24000020d800 */
[----:B0-----:R-:W-:-:S04]  /*24e0*/  IMAD.WIDE.U32 R24, R12, R18, RZ ;  /* 0x000000120c187225 */ /* 0x001fc800078e00ff */
[C---:B------:R-:W-:Y:S01]  /*24f0*/  IMAD R23, R12.reuse, R7, R25 ;  /* 0x000000070c177224 */ /* 0x040fe200078e0219 */
[----:B------:R-:W-:Y:S01]  /*2500*/  IADD3 R31, P0, PT, RZ, -R24, RZ ;  /* 0x80000018ff1f7210 */ /* 0x000fe20007f1e0ff */
[----:B------:R-:W-:Y:S02]  /*2510*/  IMAD.MOV.U32 R25, RZ, RZ, R12 ;  /* 0x000000ffff197224 */ /* 0x000fe400078e000c */
[----:B------:R-:W-:Y:S02]  /*2520*/  IMAD R23, R13, R18, R23 ;  /* 0x000000120d177224 */ /* 0x000fe400078e0217 */
[----:B------:R-:W-:-:S04]  /*2530*/  IMAD.HI.U32 R24, R12, R31, RZ ;  /* 0x0000001f0c187227 */ /* 0x000fc800078e00ff */
[----:B------:R-:W-:-:S04]  /*2540*/  IMAD.X R23, RZ, RZ, ~R23, P0 ;  /* 0x000000ffff177224 */ /* 0x000fc800000e0e17 */
[----:B------:R-:W-:-:S04]  /*2550*/  IMAD.WIDE.U32 R24, P0, R12, R23, R24 ;  /* 0x000000170c187225 */ /* 0x000fc80007800018 */
[C---:B------:R-:W-:Y:S02]  /*2560*/  IMAD R27, R13.reuse, R23, RZ ;  /* 0x000000170d1b7224 */ /* 0x040fe400078e02ff */
[----:B------:R-:W-:-:S04]  /*2570*/  IMAD.HI.U32 R24, P1, R13, R31, R24 ;  /* 0x0000001f0d187227 */ /* 0x000fc80007820018 */
[----:B------:R-:W-:Y:S01]  /*2580*/  IMAD.HI.U32 R21, R13, R23, RZ ;  /* 0x000000170d157227 */ /* 0x000fe200078e00ff */
[----:B------:R-:W-:-:S03]  /*2590*/  IADD3 R25, P2, PT, R27, R24, RZ ;  /* 0x000000181b197210 */ /* 0x000fc60007f5e0ff */
[----:B------:R-:W-:Y:S02]  /*25a0*/  IMAD.X R21, R21, 0x1, R13, P0 ;  /* 0x0000000115157824 */ /* 0x000fe400000e060d */
[----:B------:R-:W-:-:S03]  /*25b0*/  IMAD.WIDE.U32 R12, R25, R18, RZ ;  /* 0x00000012190c7225 */ /* 0x000fc600078e00ff */
[----:B------:R-:W-:Y:S01]  /*25c0*/  IADD3.X R21, PT, PT, RZ, RZ, R21, P2, P1 ;  /* 0x000000ffff157210 */ /* 0x000fe200017e2415 */
[----:B------:R-:W-:Y:S01]  /*25d0*/  IMAD R13, R25, R7, R13 ;  /* 0x00000007190d7224 */ /* 0x000fe200078e020d */
[----:B------:R-:W-:-:S03]  /*25e0*/  IADD3 R23, P0, PT, RZ, -R12, RZ ;  /* 0x8000000cff177210 */ /* 0x000fc60007f1e0ff */
[----:B------:R-:W-:Y:S02]  /*25f0*/  IMAD R13, R21, R18, R13 ;  /* 0x00000012150d7224 */ /* 0x000fe400078e020d */
[----:B------:R-:W-:-:S03]  /*2600*/  IMAD.HI.U32 R24, R25, R23, RZ ;  /* 0x0000001719187227 */ /* 0x000fc600078e00ff */
[----:B------:R-:W-:-:S05]  /*2610*/  IADD3.X R26, PT, PT, RZ, ~R13, RZ, P0, !PT ;  /* 0x8000000dff1a7210 */ /* 0x000fca00007fe4ff */
[----:B------:R-:W-:-:S04]  /*2620*/  IMAD.WIDE.U32 R24, P0, R25, R26, R24 ;  /* 0x0000001a19187225 */ /* 0x000fc80007800018 */
[C---:B------:R-:W-:Y:S02]  /*2630*/  IMAD R13, R21.reuse, R26, RZ ;  /* 0x0000001a150d7224 */ /* 0x040fe400078e02ff */
[----:B------:R-:W-:-:S04]  /*2640*/  IMAD.HI.U32 R12, P1, R21, R23, R24 ;  /* 0x00000017150c7227 */ /* 0x000fc80007820018 */
[----:B------:R-:W-:Y:S01]  /*2650*/  IMAD.HI.U32 R26, R21, R26, RZ ;  /* 0x0000001a151a7227 */ /* 0x000fe200078e00ff */
[----:B------:R-:W-:-:S03]  /*2660*/  IADD3 R12, P2, PT, R13, R12, RZ ;  /* 0x0000000c0d0c7210 */ /* 0x000fc60007f5e0ff */
[----:B------:R-:W-:Y:S02]  /*2670*/  IMAD.X R21, R26, 0x1, R21, P0 ;  /* 0x000000011a157824 */ /* 0x000fe400000e0615 */
[----:B------:R-:W-:-:S03]  /*2680*/  IMAD.WIDE.U32 R12, R12, -0x80000000, RZ ;  /* 0x800000000c0c7825 */ /* 0x000fc600078e00ff */
[----:B------:R-:W-:-:S05]  /*2690*/  IADD3.X R21, PT, PT, RZ, RZ, R21, P2, P1 ;  /* 0x000000ffff157210 */ /* 0x000fca00017e2415 */
[----:B------:R-:W-:-:S04]  /*26a0*/  IMAD.HI.U32 R12, P0, RZ, R21, R12 ;  /* 0x00000015ff0c7227 */ /* 0x000fc8000780000c */
[C---:B------:R-:W-:Y:S01]  /*26b0*/  IMAD R23, R21.reuse, -0x80000000, RZ ;  /* 0x8000000015177824 */ /* 0x040fe200078e02ff */
[----:B------:R-:W-:-:S04]  /*26c0*/  LEA.HI.X R21, R21, RZ, RZ, 0x1f, P0 ;  /* 0x000000ff15157211 */ /* 0x000fc800000ffcff */
[----:B------:R-:W-:-:S05]  /*26d0*/  IADD3 R23, P1, PT, R23, R12, RZ ;  /* 0x0000000c17177210 */ /* 0x000fca0007f3e0ff */
[----:B------:R-:W-:-:S04]  /*26e0*/  IMAD.WIDE.U32 R12, R23, R18, RZ ;  /* 0x00000012170c7225 */ /* 0x000fc800078e00ff */
[----:B------:R-:W-:Y:S01]  /*26f0*/  IMAD.X R21, RZ, RZ, R21, P1 ;  /* 0x000000ffff157224 */ /* 0x000fe200008e0615 */
[----:B------:R-:W-:Y:S01]  /*2700*/  IADD3 R25, P1, PT, RZ, -R12, RZ ;  /* 0x8000000cff197210 */ /* 0x000fe20007f3e0ff */
[----:B------:R-:W-:-:S03]  /*2710*/  IMAD R13, R23, R7, R13 ;  /* 0x00000007170d7224 */ /* 0x000fc600078e020d */
[-C--:B------:R-:W-:Y:S01]  /*2720*/  ISETP.GE.U32.AND P0, PT, R25, R18.reuse, PT ;  /* 0x000000121900720c */ /* 0x080fe20003f06070 */
[----:B------:R-:W-:-:S05]  /*2730*/  IMAD R13, R21, R18, R13 ;  /* 0x00000012150d7224 */ /* 0x000fca00078e020d */
[----:B------:R-:W-:Y:S02]  /*2740*/  IADD3.X R30, PT, PT, ~R13, -0x80000000, RZ, P1, !PT ;  /* 0x800000000d1e7810 */ /* 0x000fe40000ffe5ff */
[----:B------:R-:W-:Y:S02]  /*2750*/  IADD3 R13, P2, PT, -R18, R25, RZ ;  /* 0x00000019120d7210 */ /* 0x000fe40007f5e1ff */
[----:B------:R-:W-:Y:S02]  /*2760*/  IADD3 R12, P1, PT, R23, 0x1, RZ ;  /* 0x00000001170c7810 */ /* 0x000fe40007f3e0ff */
[C---:B------:R-:W-:Y:S01]  /*2770*/  ISETP.GE.U32.AND.EX P0, PT, R30.reuse, R7, PT, P0 ;  /* 0x000000071e00720c */ /* 0x040fe20003f06100 */
[----:B------:R-:W-:Y:S02]  /*2780*/  IMAD.X R26, R30, 0x1, ~R7, P2 ;  /* 0x000000011e1a7824 */ /* 0x000fe400010e0e07 */
[----:B------:R-:W-:Y:S01]  /*2790*/  IMAD.X R24, RZ, RZ, R21, P1 ;  /* 0x000000ffff187224 */ /* 0x000fe200008e0615 */
[----:B------:R-:W-:-:S02]  /*27a0*/  SEL R13, R13, R25, P0 ;  /* 0x000000190d0d7207 */ /* 0x000fc40000000000 */
[----:B------:R-:W-:Y:S02]  /*27b0*/  SEL R23, R12, R23, P0 ;  /* 0x000000170c177207 */ /* 0x000fe40000000000 */
[----:B------:R-:W-:Y:S02]  /*27c0*/  SEL R26, R26, R30, P0 ;  /* 0x0000001e1a1a7207 */ /* 0x000fe40000000000 */
[----:B------:R-:W-:Y:S02]  /*27d0*/  SEL R24, R24, R21, P0 ;  /* 0x0000001518187207 */ /* 0x000fe40000000000 */
[----:B------:R-:W-:Y:S02]  /*27e0*/  ISETP.GE.U32.AND P0, PT, R13, R18, PT ;  /* 0x000000120d00720c */ /* 0x000fe40003f06070 */
[----:B------:R-:W-:Y:S02]  /*27f0*/  IADD3 R12, P2, PT, R23, 0x1, RZ ;  /* 0x00000001170c7810 */ /* 0x000fe40007f5e0ff */
[----:B------:R-:W-:-:S02]  /*2800*/  ISETP.GE.U32.AND.EX P0, PT, R26, R7, PT, P0 ;  /* 0x000000071a00720c */ /* 0x000fc40003f06100 */
[----:B------:R-:W-:Y:S02]  /*2810*/  ISETP.NE.U32.AND P1, PT, R18, RZ, PT ;  /* 0x000000ff1200720c */ /* 0x000fe40003f25070 */
[-C--:B------:R-:W-:Y:S02]  /*2820*/  IADD3.X R13, PT, PT, RZ, R24.reuse, RZ, P2, !PT ;  /* 0x00000018ff0d7210 */ /* 0x080fe400017fe4ff */
[----:B------:R-:W-:Y:S01]  /*2830*/  SEL R12, R12, R23, P0 ;  /* 0x000000170c0c7207 */ /* 0x000fe20000000000 */
[----:B------:R-:W-:Y:S01]  /*2840*/  IMAD.MOV.U32 R23, RZ, RZ, 0x0 ;  /* 0x00000000ff177424 */ /* 0x000fe200078e00ff */
[----:B------:R-:W-:Y:S02]  /*2850*/  ISETP.NE.AND.EX P1, PT, R7, RZ, PT, P1 ;  /* 0x000000ff0700720c */ /* 0x000fe40003f25310 */
[----:B------:R-:W-:Y:S02]  /*2860*/  SEL R13, R13, R24, P0 ;  /* 0x000000180d0d7207 */ /* 0x000fe40000000000 */
[----:B------:R-:W-:-:S02]  /*2870*/  SEL R12, R12, 0xffffffff, P1 ;  /* 0xffffffff0c0c7807 */ /* 0x000fc40000800000 */
[----:B------:R-:W-:Y:S01]  /*2880*/  SEL R13, R13, 0xffffffff, P1 ;  /* 0xffffffff0d0d7807 */ /* 0x000fe20000800000 */
[----:B------:R-:W-:Y:S06]  /*2890*/  RET.REL.NODEC R22 `(_Z9bbpKernelP2sJPyyyyy) ;  /* 0xffffffd416d87950 */ /* 0x000fec0003c3ffff */
        .weak           $__internal_1_$__cuda_sm20_rem_u64
        .type           $__internal_1_$__cuda_sm20_rem_u64,@function
        .size           $__internal_1_$__cuda_sm20_rem_u64,(.L_x_37 - $__internal_1_$__cuda_sm20_rem_u64)
$__internal_1_$__cuda_sm20_rem_u64:
[----:B------:R-:W-:-:S04]  /*28a0*/  IMAD.MOV.U32 R36, RZ, RZ, R34 ;  /* 0x000000ffff247224 */ /* 0x000fc800078e0022 */
[----:B------:R-:W0:Y:S08]  /*28b0*/  I2F.U64.RP R11, R36 ;  /* 0x00000024000b7312 */ /* 0x000e300000309000 */
[----:B0-----:R-:W0:Y:S02]  /*28c0*/  MUFU.RCP R11, R11 ;  /* 0x0000000b000b7308 */ /* 0x001e240000001000 */
[----:B0-----:R-:W-:-:S06]  /*28d0*/  VIADD R12, R11, 0x1ffffffe ;  /* 0x1ffffffe0b0c7836 */ /* 0x001fcc0000000000 */
[----:B------:R-:W0:Y:S02]  /*28e0*/  F2I.U64.TRUNC R12, R12 ;  /* 0x0000000c000c7311 */ /* 0x000e24000020d800 */
[----:B0-----:R-:W-:-:S04]  /*28f0*/  IMAD.WIDE.U32 R22, R12, R34, RZ ;  /* 0x000000220c167225 */ /* 0x001fc800078e00ff */
[----:B------:R-:W-:Y:S01]  /*2900*/  IMAD R23, R12, R37, R23 ;  /* 0x000000250c177224 */ /* 0x000fe200078e0217 */
[----:B------:R-:W-:-:S03]  /*2910*/  IADD3 R25, P0, PT, RZ, -R22, RZ ;  /* 0x80000016ff197210 */ /* 0x000fc60007f1e0ff */
[----:B------:R-:W-:Y:S02]  /*2920*/  IMAD R23, R13, R34, R23 ;  /* 0x000000220d177224 */ /* 0x000fe400078e0217 */
[----:B------:R-:W-:-:S04]  /*2930*/  IMAD.HI.U32 R22, R12, R25, RZ ;  /* 0x000000190c167227 */ /* 0x000fc800078e00ff */
[----:B------:R-:W-:Y:S01]  /*2940*/  IMAD.X R27, RZ, RZ, ~R23, P0 ;  /* 0x000000ffff1b7224 */ /* 0x000fe200000e0e17 */
[----:B------:R-:W-:-:S03]  /*2950*/  MOV R23, R12 ;  /* 0x0000000c00177202 */ /* 0x000fc60000000f00 */
[-C--:B------:R-:W-:Y:S02]  /*2960*/  IMAD R31, R13, R27.reuse, RZ ;  /* 0x0000001b0d1f7224 */ /* 0x080fe400078e02ff */
[----:B------:R-:W-:-:S04]  /*2970*/  IMAD.WIDE.U32 R22, P0, R12, R27, R22 ;  /* 0x0000001b0c167225 */ /* 0x000fc80007800016 */
[----:B------:R-:W-:-:S04]  /*2980*/  IMAD.HI.U32 R11, R13, R27, RZ ;  /* 0x0000001b0d0b7227 */ /* 0x000fc800078e00ff */
[----:B------:R-:W-:-:S04]  /*2990*/  IMAD.HI.U32 R22, P1, R13, R25, R22 ;  /* 0x000000190d167227 */ /* 0x000fc80007820016 */
[----:B------:R-:W-:Y:S01]  /*29a0*/  IMAD.X R11, R11, 0x1, R13, P0 ;  /* 0x000000010b0b7824 */ /* 0x000fe200000e060d */
[----:B------:R-:W-:-:S04]  /*29b0*/  IADD3 R23, P2, PT, R31, R22, RZ ;  /* 0x000000161f177210 */ /* 0x000fc80007f5e0ff */
[----:B------:R-:W-:Y:S01]  /*29c0*/  IADD3.X R11, PT, PT, RZ, RZ, R11, P2, P1 ;  /* 0x000000ffff0b7210 */ /* 0x000fe200017e240b */
[----:B------:R-:W-:-:S04]  /*29d0*/  IMAD.WIDE.U32 R12, R23, R34, RZ ;  /* 0x00000022170c7225 */ /* 0x000fc800078e00ff */
[----:B------:R-:W-:Y:S01]  /*29e0*/  IMAD R13, R23, R37, R13 ;  /* 0x00000025170d7224 */ /* 0x000fe200078e020d */
[----:B------:R-:W-:-:S03]  /*29f0*/  IADD3 R25, P0, PT, RZ, -R12, RZ ;  /* 0x8000000cff197210 */ /* 0x000fc60007f1e0ff */
        /* <DEDUP_REMOVED lines=23> */
[----:B------:R-:W-:Y:S02]  /*2b70*/  ISETP.GE.U32.AND.EX P0, PT, R22, R37, PT, P0 ;  /* 0x000000251600720c */ /* 0x000fe40003f06100 */
[-C--:B------:R-:W-:Y:S02]  /*2b80*/  IADD3.X R12, PT, PT, ~R37, R22.reuse, RZ, P1, !PT ;  /* 0x00000016250c7210 */ /* 0x080fe40000ffe5ff */
[----:B------:R-:W-:Y:S02]  /*2b90*/  SEL R13, R13, R25, P0 ;  /* 0x000000190d0d7207 */ /* 0x000fe40000000000 */
[----:B------:R-:W-:-:S02]  /*2ba0*/  SEL R12, R12, R22, P0 ;  /* 0x000000160c0c7207 */ /* 0x000fc40000000000 */
[C---:B------:R-:W-:Y:S02]  /*2bb0*/  IADD3 R11, P2, PT, -R34.reuse, R13, RZ ;  /* 0x0000000d220b7210 */ /* 0x040fe40007f5e1ff */
[----:B------:R-:W-:Y:S02]  /*2bc0*/  ISETP.GE.U32.AND P0, PT, R13, R34, PT ;  /* 0x000000220d00720c */ /* 0x000fe40003f06070 */
[----:B------:R-:W-:Y:S01]  /*2bd0*/  ISETP.NE.U32.AND P1, PT, R34, RZ, PT ;  /* 0x000000ff2200720c */ /* 0x000fe20003f25070 */
[C---:B------:R-:W-:Y:S01]  /*2be0*/  IMAD.X R22, R12.reuse, 0x1, ~R37, P2 ;  /* 0x000000010c167824 */ /* 0x040fe200010e0e25 */
[----:B------:R-:W-:Y:S02]  /*2bf0*/  ISETP.GE.U32.AND.EX P0, PT, R12, R37, PT, P0 ;  /* 0x000000250c00720c */ /* 0x000fe40003f06100 */
[----:B------:R-:W-:Y:S02]  /*2c00*/  ISETP.NE.AND.EX P1, PT, R37, RZ, PT, P1 ;  /* 0x000000ff2500720c */ /* 0x000fe40003f25310 */
[----:B------:R-:W-:Y:S01]  /*2c10*/  SEL R11, R11, R13, P0 ;  /* 0x0000000d0b0b7207 */ /* 0x000fe20000000000 */
[----:B------:R-:W-:Y:S01]  /*2c20*/  IMAD.MOV.U32 R13, RZ, RZ, 0x0 ;  /* 0x00000000ff0d7424 */ /* 0x000fe200078e00ff */
[----:B------:R-:W-:Y:S01]  /*2c30*/  SEL R22, R22, R12, P0 ;  /* 0x0000000c16167207 */ /* 0x000fe20000000000 */
[----:B------:R-:W-:Y:S01]  /*2c40*/  IMAD.MOV.U32 R12, RZ, RZ, R0 ;  /* 0x000000ffff0c7224 */ /* 0x000fe200078e0000 */
[----:B------:R-:W-:-:S02]  /*2c50*/  SEL R11, R11, 0xffffffff, P1 ;  /* 0xffffffff0b0b7807 */ /* 0x000fc40000800000 */
[----:B------:R-:W-:Y:S01]  /*2c60*/  SEL R22, R22, 0xffffffff, P1 ;  /* 0xffffffff16167807 */ /* 0x000fe20000800000 */
[----:B------:R-:W-:Y:S06]  /*2c70*/  RET.REL.NODEC R12 `(_Z9bbpKernelP2sJPyyyyy) ;  /* 0xffffffd00ce07950 */ /* 0x000fec0003c3ffff */
.L_x_20:
        /* <DEDUP_REMOVED lines=16> */
.L_x_37:


//--------------------- .nv.shared.reserved.0     --------------------------
	.section	.nv.shared.reserved.0,"aw",@nobits
	.weak		__nv_reservedSMEM_offset_0_alias
	.size		__nv_reservedSMEM_offset_0_alias, 0, 64
	.other		__nv_reservedSMEM_offset_0_alias,@"STO_CUDA_RESERVED_SHARED STV_DEFAULT"
__nv_reservedSMEM_offset_0_alias:
	.zero		0
	.zero		64


//--------------------- .nv.global                --------------------------
	.section	.nv.global,"aw",@nobits
	.align	4
.nv.global:
	.type		printOnce,@object
	.size		printOnce,(.L_1 - printOnce)
printOnce:
	.zero		4
.L_1:


//--------------------- .nv.constant0._Z14reduceSJKernelP2sJii --------------------------
	.section	.nv.constant0._Z14reduceSJKernelP2sJii,"a",@progbits
	.sectionflags	@""
	.align	4
.nv.constant0._Z14reduceSJKernelP2sJii:
	.zero		912


//--------------------- .nv.constant0._Z9bbpKernelP2sJPyyyyy --------------------------
	.section	.nv.constant0._Z9bbpKernelP2sJPyyyyy,"a",@progbits
	.sectionflags	@""
	.align	4
.nv.constant0._Z9bbpKernelP2sJPyyyyy:
	.zero		944


//--------------------- SYMBOLS --------------------------

	.type		.nv.reservedSmem.offset0,@object
	.size		.nv.reservedSmem.offset0,0x4
